	.target	sm_100a

	.elftype	@"ET_EXEC"


//--------------------- .note.nv.tkinfo           --------------------------
	.section	.note.nv.tkinfo,"",@"SHT_NOTE"
	.sectionflags	@"SHF_NOTE_NV_TKINFO"
	.tkinfo
        /*0018*/ 	.word	0x00000081
        /*0030*/ 	.string	""
        /*0030*/ 	.string	"ptxas-blackwell"
        /*0030*/ 	.string	"Cuda compilation tools, release 12.9, V12.9.86"
        /*0030*/ 	.string	"Build cuda_12.9.r12.9/compiler.36037853_0"
        /*0030*/ 	.string	"-v  -suppress-debug-info  -lineinfo  -arch sm_100a "



//--------------------- .note.nv.cuver            --------------------------
	.section	.note.nv.cuver,"",@"SHT_NOTE"
	.sectionflags	@"SHF_NOTE_NV_CUVER"
        /*0018*/ 	.short	0x0001
        /*001a*/ 	.short	0x0064
        /*001c*/ 	.short	0x0001
        /*001e*/ 	.short	0x0000
        /*0020*/ 	.short	0x0001
        /*0022*/ 	.short	0x0000


//--------------------- .nv.info                  --------------------------
	.section	.nv.info,"",@"SHT_CUDA_INFO"
	.align	4


	//----- nvinfo : EIATTR_REGCOUNT
	.align		4
        /*0000*/ 	.byte	0x04, 0x2f
        /*0002*/ 	.short	(.L_4 - .L_3)
	.align		4
.L_3:
        /*0004*/ 	.word	index@(gluon_tcgen05)
        /*0008*/ 	.word	0x00000087


	//----- nvinfo : EIATTR_FRAME_SIZE
	.align		4
.L_4:
        /*000c*/ 	.byte	0x04, 0x11
        /*000e*/ 	.short	(.L_6 - .L_5)
	.align		4
.L_5:
        /*0010*/ 	.word	index@($__internal_2_$__cuda_sm10x_tcgen05_guardrail_trap_unallocated_columns_being_dealloced)
        /*0014*/ 	.word	0x00000000


	//----- nvinfo : EIATTR_FRAME_SIZE
	.align		4
.L_6:
        /*0018*/ 	.byte	0x04, 0x11
        /*001a*/ 	.short	(.L_8 - .L_7)
	.align		4
.L_7:
        /*001c*/ 	.word	index@($__internal_1_$__cuda_sm10x_tcgen05_guardrail_trap_phase_invalid_during_alloc)
        /*0020*/ 	.word	0x00000000


	//----- nvinfo : EIATTR_FRAME_SIZE
	.align		4
.L_8:
        /*0024*/ 	.byte	0x04, 0x11
        /*0026*/ 	.short	(.L_10 - .L_9)
	.align		4
.L_9:
        /*0028*/ 	.word	index@($__internal_0_$__cuda_sm10x_tcgen05_guardrail_trap_col_being_dealloced_not_returned_by_alloc)
        /*002c*/ 	.word	0x00000000


	//----- nvinfo : EIATTR_FRAME_SIZE
	.align		4
.L_10:
        /*0030*/ 	.byte	0x04, 0x11
        /*0032*/ 	.short	(.L_12 - .L_11)
	.align		4
.L_11:
        /*0034*/ 	.word	index@(gluon_tcgen05)
        /*0038*/ 	.word	0x00000000


	//----- nvinfo : EIATTR_MIN_STACK_SIZE
	.align		4
.L_12:
        /*003c*/ 	.byte	0x04, 0x12
        /*003e*/ 	.short	(.L_14 - .L_13)
	.align		4
.L_13:
        /*0040*/ 	.word	index@(gluon_tcgen05)
        /*0044*/ 	.word	0x00000000
.L_14:


//--------------------- .nv.info.gluon_tcgen05    --------------------------
	.section	.nv.info.gluon_tcgen05,"",@"SHT_CUDA_INFO"
	.sectionflags	@""
	.align	4


	//----- nvinfo : EIATTR_CUDA_API_VERSION
	.align		4
        /*0000*/ 	.byte	0x04, 0x37
        /*0002*/ 	.short	(.L_16 - .L_15)
.L_15:
        /*0004*/ 	.word	0x00000081


	//----- nvinfo : EIATTR_KPARAM_INFO
	.align		4
.L_16:
        /*0008*/ 	.byte	0x04, 0x17
        /*000a*/ 	.short	(.L_18 - .L_17)
.L_17:
        /*000c*/ 	.word	0x00000000
        /*0010*/ 	.short	0x000a
        /*0012*/ 	.short	0x0048
        /*0014*/ 	.byte	0x00, 0xf4, 0x21, 0x00


	//----- nvinfo : EIATTR_KPARAM_INFO
	.align		4
.L_18:
        /*0018*/ 	.byte	0x04, 0x17
        /*001a*/ 	.short	(.L_20 - .L_19)
.L_19:
        /*001c*/ 	.word	0x00000000
        /*0020*/ 	.short	0x0009
        /*0022*/ 	.short	0x0040
        /*0024*/ 	.byte	0x00, 0xf4, 0x21, 0x00


	//----- nvinfo : EIATTR_KPARAM_INFO
	.align		4
.L_20:
        /*0028*/ 	.byte	0x04, 0x17
        /*002a*/ 	.short	(.L_22 - .L_21)
.L_21:
        /*002c*/ 	.word	0x00000000
        /*0030*/ 	.short	0x0008
        /*0032*/ 	.short	0x0038
        /*0034*/ 	.byte	0x00, 0xf0, 0x21, 0x00


	//----- nvinfo : EIATTR_KPARAM_INFO
	.align		4
.L_22:
        /*0038*/ 	.byte	0x04, 0x17
        /*003a*/ 	.short	(.L_24 - .L_23)
.L_23:
        /*003c*/ 	.word	0x00000000
        /*0040*/ 	.short	0x0007
        /*0042*/ 	.short	0x0030
        /*0044*/ 	.byte	0x00, 0xf0, 0x21, 0x00


	//----- nvinfo : EIATTR_KPARAM_INFO
	.align		4
.L_24:
        /*0048*/ 	.byte	0x04, 0x17
        /*004a*/ 	.short	(.L_26 - .L_25)
.L_25:
        /*004c*/ 	.word	0x00000000
        /*0050*/ 	.short	0x0006
        /*0052*/ 	.short	0x0028
        /*0054*/ 	.byte	0x00, 0xf0, 0x21, 0x00


	//----- nvinfo : EIATTR_KPARAM_INFO
	.align		4
.L_26:
        /*0058*/ 	.byte	0x04, 0x17
        /*005a*/ 	.short	(.L_28 - .L_27)
.L_27:
        /*005c*/ 	.word	0x00000000
        /*0060*/ 	.short	0x0005
        /*0062*/ 	.short	0x0020
        /*0064*/ 	.byte	0x00, 0xf0, 0x11, 0x00


	//----- nvinfo : EIATTR_KPARAM_INFO
	.align		4
.L_28:
        /*0068*/ 	.byte	0x04, 0x17
        /*006a*/ 	.short	(.L_30 - .L_29)
.L_29:
        /*006c*/ 	.word	0x00000000
        /*0070*/ 	.short	0x0004
        /*0072*/ 	.short	0x001c
        /*0074*/ 	.byte	0x00, 0xf0, 0x11, 0x00


	//----- nvinfo : EIATTR_KPARAM_INFO
	.align		4
.L_30:
        /*0078*/ 	.byte	0x04, 0x17
        /*007a*/ 	.short	(.L_32 - .L_31)
.L_31:
        /*007c*/ 	.word	0x00000000
        /*0080*/ 	.short	0x0003
        /*0082*/ 	.short	0x0018
        /*0084*/ 	.byte	0x00, 0xf0, 0x11, 0x00


	//----- nvinfo : EIATTR_KPARAM_INFO
	.align		4
.L_32:
        /*0088*/ 	.byte	0x04, 0x17
        /*008a*/ 	.short	(.L_34 - .L_33)
.L_33:
        /*008c*/ 	.word	0x00000000
        /*0090*/ 	.short	0x0002
        /*0092*/ 	.short	0x0010
        /*0094*/ 	.byte	0x00, 0xf4, 0x21, 0x00


	//----- nvinfo : EIATTR_KPARAM_INFO
	.align		4
.L_34:
        /*0098*/ 	.byte	0x04, 0x17
        /*009a*/ 	.short	(.L_36 - .L_35)
.L_35:
        /*009c*/ 	.word	0x00000000
        /*00a0*/ 	.short	0x0001
        /*00a2*/ 	.short	0x0008
        /*00a4*/ 	.byte	0x00, 0xf4, 0x21, 0x00


	//----- nvinfo : EIATTR_KPARAM_INFO
	.align		4
.L_36:
        /*00a8*/ 	.byte	0x04, 0x17
        /*00aa*/ 	.short	(.L_38 - .L_37)
.L_37:
        /*00ac*/ 	.word	0x00000000
        /*00b0*/ 	.short	0x0000
        /*00b2*/ 	.short	0x0000
        /*00b4*/ 	.byte	0x00, 0xf4, 0x21, 0x00


	//----- nvinfo : EIATTR_AT_ENTRY_FRAGMENTS
	.align		4
.L_38:
        /*00b8*/ 	.byte	0x04, 0x4f
        /*00ba*/ 	.short	(.L_40 - .L_39)


	//   ....[0]....
.L_39:
        /*00bc*/ 	.word	0x00000004


	//----- nvinfo : EIATTR_RESERVED_SMEM_USED
	.align		4
.L_40:
        /*00c0*/ 	.byte	0x01, 0x41
	.zero		2


	//----- nvinfo : EIATTR_SPARSE_MMA_MASK
	.align		4
        /*00c4*/ 	.byte	0x03, 0x50
        /*00c6*/ 	.short	0x0000


	//----- nvinfo : EIATTR_TCGEN05_1CTA_USED
	.align		4
        /*00c8*/ 	.byte	0x01, 0x51
	.zero		2


	//----- nvinfo : EIATTR_MAXREG_COUNT
	.align		4
        /*00cc*/ 	.byte	0x03, 0x1b
        /*00ce*/ 	.short	0x00ff


	//----- nvinfo : EIATTR_NUM_BARRIERS
	.align		4
        /*00d0*/ 	.byte	0x02, 0x4c
        /*00d2*/ 	.byte	0x01
	.zero		1


	//----- nvinfo : EIATTR_INT_WARP_WIDE_INSTR_OFFSETS
	.align		4
        /*00d4*/ 	.byte	0x04, 0x31
        /*00d6*/ 	.short	(.L_42 - .L_41)


	//   ....[0]....
.L_41:
        /*00d8*/ 	.word	0x000016a0


	//   ....[1]....
        /*00dc*/ 	.word	0x000016c0


	//   ....[2]....
        /*00e0*/ 	.word	0x00001740


	//   ....[3]....
        /*00e4*/ 	.word	0x00001850


	//   ....[4]....
        /*00e8*/ 	.word	0x00001860


	//   ....[5]....
        /*00ec*/ 	.word	0x000018c0


	//   ....[6]....
        /*00f0*/ 	.word	0x000018d0


	//   ....[7]....
        /*00f4*/ 	.word	0x00001af0


	//   ....[8]....
        /*00f8*/ 	.word	0x00001b00


	//   ....[9]....
        /*00fc*/ 	.word	0x00001c20


	//   ....[10]....
        /*0100*/ 	.word	0x00001c30


	//   ....[11]....
        /*0104*/ 	.word	0x00001c70


	//   ....[12]....
        /*0108*/ 	.word	0x00001cb0


	//   ....[13]....
        /*010c*/ 	.word	0x00001df0


	//   ....[14]....
        /*0110*/ 	.word	0x00001e00


	//   ....[15]....
        /*0114*/ 	.word	0x00002030


	//   ....[16]....
        /*0118*/ 	.word	0x00002040


	//   ....[17]....
        /*011c*/ 	.word	0x00002760


	//   ....[18]....
        /*0120*/ 	.word	0x000027b0


	//----- nvinfo : EIATTR_COOP_GROUP_MASK_REGIDS
	.align		4
.L_42:
        /*0124*/ 	.byte	0x04, 0x29
        /*0126*/ 	.short	(.L_44 - .L_43)


	//   ....[0]....
.L_43:
        /*0128*/ 	.word	0xffffffff


	//   ....[1]....
        /*012c*/ 	.word	0xffffffff


	//   ....[2]....
        /*0130*/ 	.word	0xffffffff


	//   ....[3]....
        /*0134*/ 	.word	0xffffffff


	//   ....[4]....
        /*0138*/ 	.word	0xffffffff


	//   ....[5]....
        /*013c*/ 	.word	0xffffffff


	//   ....[6]....
        /*0140*/ 	.word	0xffffffff


	//   ....[7]....
        /*0144*/ 	.word	0xffffffff


	//   ....[8]....
        /*0148*/ 	.word	0xffffffff


	//   ....[9]....
        /*014c*/ 	.word	0xffffffff


	//----- nvinfo : EIATTR_COOP_GROUP_INSTR_OFFSETS
	.align		4
.L_44:
        /*0150*/ 	.byte	0x04, 0x28
        /*0152*/ 	.short	(.L_46 - .L_45)


	//   ....[0]....
.L_45:
        /*0154*/ 	.word	0x00000050


	//   ....[1]....
        /*0158*/ 	.word	0x00000310


	//   ....[2]....
        /*015c*/ 	.word	0x000004f0


	//   ....[3]....
        /*0160*/ 	.word	0x00000980


	//   ....[4]....
        /*0164*/ 	.word	0x00000ac0


	//   ....[5]....
        /*0168*/ 	.word	0x00000fa0


	//   ....[6]....
        /*016c*/ 	.word	0x000010e0


	//   ....[7]....
        /*0170*/ 	.word	0x00001530


	//   ....[8]....
        /*0174*/ 	.word	0x000025f0


	//   ....[9]....
        /*0178*/ 	.word	0x00002860


	//----- nvinfo : EIATTR_VRC_CTA_INIT_COUNT
	.align		4
.L_46:
        /*017c*/ 	.byte	0x02, 0x4a
        /*017e*/ 	.byte	0x80
	.zero		1


	//----- nvinfo : EIATTR_MBARRIER_INSTR_OFFSETS
	.align		4
        /*0180*/ 	.byte	0x04, 0x39
        /*0182*/ 	.short	(.L_48 - .L_47)


	//   ....[0]....
.L_47:
        /*0184*/ 	.word	0x00001760
        /*0188*/ 	.word	0x000000ff
        /*018c*/ 	.word	0x00006000
        /*0190*/ 	.short	0x0100
        /*0192*/ 	.byte	0x08
	.zero		1


	//   ....[1]....
        /*0194*/ 	.word	0x00001770
        /*0198*/ 	.word	0x000000ff
        /*019c*/ 	.word	0x00006010
        /*01a0*/ 	.short	0x0100
        /*01a2*/ 	.byte	0x08
	.zero		1


	//   ....[2]....
        /*01a4*/ 	.word	0x00001a10
        /*01a8*/ 	.word	0x000000ff
        /*01ac*/ 	.word	0x00006000
        /*01b0*/ 	.short	0x010a
        /*01b2*/ 	.byte	0x08
	.zero		1


	//   ....[3]....
        /*01b4*/ 	.word	0x00001b50
        /*01b8*/ 	.word	0x000000ff
        /*01bc*/ 	.word	0x00006010
        /*01c0*/ 	.short	0x010a
        /*01c2*/ 	.byte	0x08
	.zero		1


	//   ....[4]....
        /*01c4*/ 	.word	0x00001d30
        /*01c8*/ 	.word	0x000000ff
        /*01cc*/ 	.word	0x00006000
        /*01d0*/ 	.short	0x010a
        /*01d2*/ 	.byte	0x08
	.zero		1


	//   ....[5]....
        /*01d4*/ 	.word	0x00001e40
        /*01d8*/ 	.word	0x000000ff
        /*01dc*/ 	.word	0x00006010
        /*01e0*/ 	.short	0x010a
        /*01e2*/ 	.byte	0x08
	.zero		1


	//   ....[6]....
        /*01e4*/ 	.word	0x00001ed0
        /*01e8*/ 	.word	0x000000ff
        /*01ec*/ 	.word	0x00006000
        /*01f0*/ 	.short	0x0108
        /*01f2*/ 	.byte	0x08
	.zero		1


	//   ....[7]....
        /*01f4*/ 	.word	0x00001ee0
        /*01f8*/ 	.word	0x000000ff
        /*01fc*/ 	.word	0x00006010
        /*0200*/ 	.short	0x0108
        /*0202*/ 	.byte	0x08
	.zero		1


	//   ....[8]....
        /*0204*/ 	.word	0x00002880
        /*0208*/ 	.word	0x000000ff
        /*020c*/ 	.word	0x00006000
        /*0210*/ 	.short	0x010a
        /*0212*/ 	.byte	0x08
	.zero		1


	//   ....[9]....
        /*0214*/ 	.word	0x000028b0
        /*0218*/ 	.word	0x000000ff
        /*021c*/ 	.word	0x00006010
        /*0220*/ 	.short	0x010a
        /*0222*/ 	.byte	0x08
	.zero		1


	//   ....[10]....
        /*0224*/ 	.word	0x000028e0
        /*0228*/ 	.word	0x000000ff
        /*022c*/ 	.word	0x00006000
        /*0230*/ 	.short	0x010a
        /*0232*/ 	.byte	0x08
	.zero		1


	//   ....[11]....
        /*0234*/ 	.word	0x00002910
        /*0238*/ 	.word	0x000000ff
        /*023c*/ 	.word	0x00006010
        /*0240*/ 	.short	0x010a
        /*0242*/ 	.byte	0x08
	.zero		1


	//----- nvinfo : EIATTR_NUM_MBARRIERS
	.align		4
.L_48:
        /*0244*/ 	.byte	0x03, 0x38
        /*0246*/ 	.short	0x0002


	//----- nvinfo : EIATTR_EXIT_INSTR_OFFSETS
	.align		4
        /*0248*/ 	.byte	0x04, 0x1c
        /*024a*/ 	.short	(.L_50 - .L_49)


	//   ....[0]....
.L_49:
        /*024c*/ 	.word	0x00002870


	//----- nvinfo : EIATTR_REQNTID
	.align		4
.L_50:
        /*0250*/ 	.byte	0x04, 0x10
        /*0252*/ 	.short	(.L_52 - .L_51)
.L_51:
        /*0254*/ 	.word	0x00000100
        /*0258*/ 	.word	0x00000001
        /*025c*/ 	.word	0x00000001


	//----- nvinfo : EIATTR_CRS_STACK_SIZE
	.align		4
.L_52:
        /*0260*/ 	.byte	0x04, 0x1e
        /*0262*/ 	.short	(.L_54 - .L_53)
.L_53:
        /*0264*/ 	.word	0x00000000


	//----- nvinfo : EIATTR_CBANK_PARAM_SIZE
	.align		4
.L_54:
        /*0268*/ 	.byte	0x03, 0x19
        /*026a*/ 	.short	0x0050


	//----- nvinfo : EIATTR_PARAM_CBANK
	.align		4
        /*026c*/ 	.byte	0x04, 0x0a
        /*026e*/ 	.short	(.L_56 - .L_55)
	.align		4
.L_55:
        /*0270*/ 	.word	index@(.nv.constant0.gluon_tcgen05)
        /*0274*/ 	.short	0x0380
        /*0276*/ 	.short	0x0050


	//----- nvinfo : EIATTR_SW_WAR
	.align		4
.L_56:
        /*0278*/ 	.byte	0x04, 0x36
        /*027a*/ 	.short	(.L_58 - .L_57)
.L_57:
        /*027c*/ 	.word	0x00000008
.L_58:


//--------------------- .nv.compat                --------------------------
	.section	.nv.compat,"",@"SHT_CUDA_COMPAT_INFO"
	.align	4
        /*0000*/ 	.byte	0x02, 0x02, 0x02, 0x00, 0x02, 0x05, 0x05, 0x00, 0x02, 0x03, 0x03, 0x00, 0x02, 0x06, 0x01, 0x00


//--------------------- .nv.callgraph             --------------------------
	.section	.nv.callgraph,"",@"SHT_CUDA_CALLGRAPH"
	.align	4
	.sectionentsize	8
	.align		4
        /*0000*/ 	.word	0x00000000
	.align		4
        /*0004*/ 	.word	0xffffffff
	.align		4
        /*0008*/ 	.word	0x00000000
	.align		4
        /*000c*/ 	.word	0xfffffffe
	.align		4
        /*0010*/ 	.word	0x00000000
	.align		4
        /*0014*/ 	.word	0xfffffffd
	.align		4
        /*0018*/ 	.word	0x00000000
	.align		4
        /*001c*/ 	.word	0xfffffffc


//--------------------- .text.gluon_tcgen05       --------------------------
	.section	.text.gluon_tcgen05,"ax",@progbits
	.align	128
        .global         gluon_tcgen05
        .type           gluon_tcgen05,@function
        .size           gluon_tcgen05,(.L_x_74 - gluon_tcgen05)
        .other          gluon_tcgen05,@"STO_CUDA_ENTRY STV_DEFAULT"
gluon_tcgen05:
.text.gluon_tcgen05:
[----:B------:R-:W1:Y:S01]  /*0000*/  LDC R1, c[0x0][0x37c] ;  /* 0x0000df00ff017b82 */ /* 0x000e620000000800 */
[----:B------:R-:W2:Y:S02]  /*0010*/  S2R R0, SR_TID.X ;  /* 0x0000000000007919 */ /* 0x000ea40000002100 */
[----:B--2---:R-:W-:-:S13]  /*0020*/  ISETP.GE.U32.AND P2, PT, R0, 0x20, PT ;  /* 0x000000200000780c */ /* 0x004fda0003f46070 */
[----:B------:R-:W-:Y:S05]  /*0030*/  @P2 BRA `(.L_x_0) ;  /* 0x0000000000b82947 */ /* 0x000fea0003800000 */
[----:B------:R-:W2:Y:S01]  /*0040*/  S2UR UR6, SR_CgaCtaId ;  /* 0x00000000000679c3 */ /* 0x000ea20000008800 */
[----:B------:R-:W-:Y:S01]  /*0050*/  NOP ;  /* 0x0000000000007918 */ /* 0x000fe20000000000 */
[----:B------:R-:W-:Y:S02]  /*0060*/  UMOV UR4, 0x40 ;  /* 0x0000004000047882 */ /* 0x000fe40000000000 */
[----:B--2---:R-:W-:-:S09]  /*0070*/  ULEA UR4, UR6, UR4, 0x18 ;  /* 0x0000000406047291 */ /* 0x004fd2000f8ec0ff */
[----:B------:R-:W2:Y:S01]  /*0080*/  LDS.U8 R2, [UR4] ;  /* 0x00000004ff027984 */ /* 0x000ea20008000000 */
[----:B------:R-:W-:Y:S02]  /*0090*/  UMOV UR4, 0x400 ;  /* 0x0000040000047882 */ /* 0x000fe40000000000 */
[----:B------:R-:W-:Y:S01]  /*00a0*/  ULEA UR4, UR6, UR4, 0x18 ;  /* 0x0000000406047291 */ /* 0x000fe2000f8ec0ff */
[----:B--2---:R-:W-:-:S13]  /*00b0*/  ISETP.NE.AND P0, PT, R2, RZ, PT ;  /* 0x000000ff0200720c */ /* 0x004fda0003f05270 */
[----:B------:R-:W-:Y:S05]  /*00c0*/  @P0 BRA `(.L_x_1) ;  /* 0x00000000007c0947 */ /* 0x000fea0003800000 */
[----:B------:R-:W-:-:S13]  /*00d0*/  ELECT P0, URZ, PT ;  /* 0x0000000000ff782f */ /* 0x000fda0003800000 */
[----:B------:R-:W-:Y:S05]  /*00e0*/  @!P0 BRA `(.L_x_2) ;  /* 0x0000000000848947 */ /* 0x000fea0003800000 */
[----:B------:R-:W-:Y:S01]  /*00f0*/  UMOV UR5, 0x8 ;  /* 0x0000000800057882 */ /* 0x000fe20000000000 */
[----:B------:R-:W-:Y:S02]  /*0100*/  IMAD.MOV.U32 R5, RZ, RZ, 0x1 ;  /* 0x00000001ff057424 */ /* 0x000fe400078e00ff */
[----:B------:R-:W-:Y:S02]  /*0110*/  IMAD.MOV.U32 R3, RZ, RZ, 0xff ;  /* 0x000000ffff037424 */ /* 0x000fe400078e00ff */
[----:B------:R-:W-:Y:S04]  /*0120*/  DEPBAR.LE SB2, 0x36 ;  /* 0x0000ad800000791a */ /* 0x000fe80000000000 */
[----:B------:R-:W2:Y:S02]  /*0130*/  UTCATOMSWS.FIND_AND_SET.ALIGN UP0, UR5, UR5 ;  /* 0x00000005000575e3 */ /* 0x000ea40008000800 */
[----:B--2---:R-:W-:-:S04]  /*0140*/  PLOP3.LUT P0, PT, PT, PT, UP0, 0x80, 0x8 ;  /* 0x000000000008781c */ /* 0x004fc80003f0f008 */
[----:B------:R-:W-:-:S04]  /*0150*/  SEL R2, RZ, 0xffffffff, !P0 ;  /* 0xffffffffff027807 */ /* 0x000fc80004000000 */
[----:B------:R-:W-:Y:S01]  /*0160*/  ISETP.NE.AND P0, PT, R2, RZ, PT ;  /* 0x000000ff0200720c */ /* 0x000fe20003f05270 */
[----:B------:R-:W-:-:S12]  /*0170*/  IMAD.U32 R2, RZ, RZ, UR5 ;  /* 0x00000005ff027e24 */ /* 0x000fd8000f8e00ff */
[----:B------:R-:W-:Y:S05]  /*0180*/  @P0 BRA `(.L_x_3) ;  /* 0x0000000000240947 */ /* 0x000fea0003800000 */
.L_x_4:
[----:B------:R-:W-:Y:S05]  /*0190*/  NANOSLEEP 0x64 ;  /* 0x000000640000795d */ /* 0x000fea0003800000 */
[----:B------:R-:W-:-:S05]  /*01a0*/  UMOV UR5, 0x8 ;  /* 0x0000000800057882 */ /* 0x000fca0000000000 */
[----:B------:R-:W-:Y:S04]  /*01b0*/  DEPBAR.LE SB2, 0x36 ;  /* 0x0000ad800000791a */ /* 0x000fe80000000000 */
[----:B------:R-:W2:Y:S02]  /*01c0*/  UTCATOMSWS.FIND_AND_SET.ALIGN UP0, UR5, UR5 ;  /* 0x00000005000575e3 */ /* 0x000ea40008000800 */
[----:B--2---:R-:W-:-:S04]  /*01d0*/  PLOP3.LUT P0, PT, PT, PT, UP0, 0x80, 0x8 ;  /* 0x000000000008781c */ /* 0x004fc80003f0f008 */
[----:B------:R-:W-:-:S04]  /*01e0*/  SEL R2, RZ, 0xffffffff, !P0 ;  /* 0xffffffffff027807 */ /* 0x000fc80004000000 */
[----:B------:R-:W-:Y:S01]  /*01f0*/  ISETP.NE.AND P0, PT, R2, RZ, PT ;  /* 0x000000ff0200720c */ /* 0x000fe20003f05270 */
[----:B------:R-:W-:-:S12]  /*0200*/  IMAD.U32 R2, RZ, RZ, UR5 ;  /* 0x00000005ff027e24 */ /* 0x000fd8000f8e00ff */
[----:B------:R-:W-:Y:S05]  /*0210*/  @!P0 BRA `(.L_x_4) ;  /* 0xfffffffc00dc8947 */ /* 0x000fea000383ffff */
.L_x_3:
[C---:B------:R-:W-:Y:S01]  /*0220*/  VIADD R4, R2.reuse, 0x10 ;  /* 0x0000001002047836 */ /* 0x040fe20000000000 */
[----:B------:R-:W-:Y:S01]  /*0230*/  UMOV UR5, 0x50 ;  /* 0x0000005000057882 */ /* 0x000fe20000000000 */
[----:B------:R-:W-:Y:S01]  /*0240*/  SHF.L.U32 R3, R3, R2, RZ ;  /* 0x0000000203037219 */ /* 0x000fe200000006ff */
[----:B------:R-:W-:Y:S01]  /*0250*/  ULEA UR5, UR6, UR5, 0x18 ;  /* 0x0000000506057291 */ /* 0x000fe2000f8ec0ff */
[----:B------:R-:W-:Y:S01]  /*0260*/  IMAD.SHL.U32 R2, R2, 0x20, RZ ;  /* 0x0000002002027824 */ /* 0x000fe200078e00ff */
[----:B------:R-:W-:-:S04]  /*0270*/  SHF.L.U32 R4, R5, R4, RZ ;  /* 0x0000000405047219 */ /* 0x000fc800000006ff */
[----:B------:R-:W-:-:S05]  /*0280*/  LOP3.LUT R3, R4, R3, RZ, 0xfc, !PT ;  /* 0x0000000304037212 */ /* 0x000fca00078efcff */
[----:B------:R2:W-:Y:S04]  /*0290*/  ATOMS.OR RZ, [UR5], R3 ;  /* 0x00000003ffff798c */ /* 0x0005e8000b000005 */
[----:B------:R2:W-:Y:S01]  /*02a0*/  STS [UR4], R2 ;  /* 0x00000002ff007988 */ /* 0x0005e20008000804 */
[----:B------:R-:W-:Y:S05]  /*02b0*/  BRA `(.L_x_2) ;  /* 0x0000000000107947 */ /* 0x000fea0003800000 */
.L_x_1:
[----:B------:R-:W-:Y:S01]  /*02c0*/  IMAD.MOV.U32 R3, RZ, RZ, -0x1 ;  /* 0xffffffffff037424 */ /* 0x000fe200078e00ff */
[----:B------:R-:W-:-:S04]  /*02d0*/  MOV R2, 0x300 ;  /* 0x0000030000027802 */ /* 0x000fc80000000f00 */
[----:B------:R2:W-:Y:S03]  /*02e0*/  STS [UR4], R3 ;  /* 0x00000003ff007988 */ /* 0x0005e60008000804 */
[----:B-12---:R-:W-:Y:S05]  /*02f0*/  CALL.REL.NOINC `($__internal_1_$__cuda_sm10x_tcgen05_guardrail_trap_phase_invalid_during_alloc) ;  /* 0x00000024009c7944 */ /* 0x006fea0003c00000 */
.L_x_2:
[----:B------:R-:W-:Y:S05]  /*0300*/  WARPSYNC.ALL ;  /* 0x0000000000007948 */ /* 0x000fea0003800000 */
[----:B------:R-:W-:Y:S01]  /*0310*/  NOP ;  /* 0x0000000000007918 */ /* 0x000fe20000000000 */
.L_x_0:
[----:B------:R-:W3:Y:S08]  /*0320*/  S2UR UR4, SR_CgaCtaId ;  /* 0x00000000000479c3 */ /* 0x000ef00000008800 */
[----:B------:R-:W-:Y:S01]  /*0330*/  BAR.SYNC.DEFER_BLOCKING 0x0 ;  /* 0x0000000000007b1d */ /* 0x000fe20000010000 */
[----:B------:R-:W-:-:S05]  /*0340*/  LOP3.LUT R132, R0, 0xff, RZ, 0xc0, !PT ;  /* 0x000000ff00847812 */ /* 0x000fca00078ec0ff */
[----:B------:R-:W-:Y:S02]  /*0350*/  UMOV UR8, 0x400 ;  /* 0x0000040000087882 */ /* 0x000fe40000000000 */
[----:B------:R-:W4:Y:S08]  /*0360*/  LDC R10, c[0x0][0x3a0] ;  /* 0x0000e800ff0a7b82 */ /* 0x000f300000000800 */
[----:B------:R-:W5:Y:S01]  /*0370*/  S2UR UR11, SR_CTAID.Y ;  /* 0x00000000000b79c3 */ /* 0x000f620000002600 */
[----:B---3--:R-:W-:-:S09]  /*0380*/  ULEA UR8, UR4, UR8, 0x18 ;  /* 0x0000000804087291 */ /* 0x008fd2000f8ec0ff */
[----:B--2---:R-:W2:Y:S01]  /*0390*/  LDS R3, [UR8] ;  /* 0x00000008ff037984 */ /* 0x004ea20008000800 */
[----:B------:R-:W-:Y:S06]  /*03a0*/  BAR.SYNC.DEFER_BLOCKING 0x0 ;  /* 0x0000000000007b1d */ /* 0x000fec0000010000 */
[----:B------:R-:W-:Y:S05]  /*03b0*/  @P2 BRA `(.L_x_5) ;  /* 0x0000000000182947 */ /* 0x000fea0003800000 */
[----:B------:R-:W-:Y:S01]  /*03c0*/  ELECT P0, URZ, PT ;  /* 0x0000000000ff782f */ /* 0x000fe20003800000 */
[----:B------:R-:W-:Y:S01]  /*03d0*/  IMAD.MOV.U32 R2, RZ, RZ, 0x1 ;  /* 0x00000001ff027424 */ /* 0x000fe200078e00ff */
[----:B------:R-:W-:Y:S01]  /*03e0*/  UMOV UR5, 0x40 ;  /* 0x0000004000057882 */ /* 0x000fe20000000000 */
[----:B------:R-:W-:Y:S01]  /*03f0*/  UVIRTCOUNT.DEALLOC.SMPOOL 0x80 ;  /* 0x000000800000784c */ /* 0x000fe20000000000 */
[----:B------:R-:W-:-:S09]  /*0400*/  ULEA UR5, UR4, UR5, 0x18 ;  /* 0x0000000504057291 */ /* 0x000fd2000f8ec0ff */
[----:B------:R3:W-:Y:S03]  /*0410*/  @P0 STS.U8 [UR5], R2 ;  /* 0x00000002ff000988 */ /* 0x0007e60008000005 */
.L_x_5:
[----:B------:R-:W3:Y:S01]  /*0420*/  S2UR UR4, SR_CTAID.Z ;  /* 0x00000000000479c3 */ /* 0x000ee20000002700 */
[----:B------:R-:W5:Y:S01]  /*0430*/  LDCU UR5, c[0x0][0x370] ;  /* 0x00006e00ff0577ac */ /* 0x000f620008000800 */
[----:B------:R-:W-:Y:S01]  /*0440*/  ISETP.GE.U32.AND P0, PT, R132, 0x20, PT ;  /* 0x000000208400780c */ /* 0x000fe20003f06070 */
[----:B----4-:R-:W-:Y:S01]  /*0450*/  VIADD R5, R10, 0xffffffff ;  /* 0xffffffff0a057836 */ /* 0x010fe20000000000 */
[C---:B------:R-:W-:Y:S01]  /*0460*/  ISETP.NE.U32.AND P3, PT, R132.reuse, RZ, PT ;  /* 0x000000ff8400720c */ /* 0x040fe20003f65070 */
[----:B------:R-:W3:Y:S01]  /*0470*/  LDCU UR6, c[0x0][0x374] ;  /* 0x00006e80ff0677ac */ /* 0x000ee20008000800 */
[----:B------:R-:W-:Y:S01]  /*0480*/  LEA R4, R132, UR8, 0x2 ;  /* 0x0000000884047c11 */ /* 0x000fe2000f8e10ff */
[----:B------:R-:W-:Y:S01]  /*0490*/  BSSY.RECONVERGENT B0, `(.L_x_6) ;  /* 0x0000015000007945 */ /* 0x000fe20003800200 */
[----:B------:R-:W5:Y:S01]  /*04a0*/  S2UR UR27, SR_CTAID.X ;  /* 0x00000000001b79c3 */ /* 0x000f620000002500 */
[----:B------:R-:W4:Y:S01]  /*04b0*/  LDCU.64 UR16, c[0x0][0x3c0] ;  /* 0x00007800ff1077ac */ /* 0x000f220008000a00 */
[----:B--2---:R-:W-:-:S05]  /*04c0*/  R2UR UR29, R3 ;  /* 0x00000000031d72ca */ /* 0x004fca00000e0000 */
[----:B------:R2:W-:Y:S01]  /*04d0*/  @!P0 STS [R4], RZ ;  /* 0x000000ff04008388 */ /* 0x0005e20000000800 */
[----:B------:R-:W1:Y:S01]  /*04e0*/  LDC R6, c[0x0][0x398] ;  /* 0x0000e600ff067b82 */ /* 0x000e620000000800 */
[----:B------:R-:W-:Y:S02]  /*04f0*/  NOP ;  /* 0x0000000000007918 */ /* 0x000fe40000000000 */
[----:B------:R2:W-:Y:S01]  /*0500*/  @!P3 STS [UR8+0x20], R5 ;  /* 0x00002005ff00b988 */ /* 0x0005e20008000808 */
[----:B---3-5:R-:W-:-:S04]  /*0510*/  UIMAD UR4, UR4, UR6, UR11 ;  /* 0x00000006040472a4 */ /* 0x028fc8000f8e020b */
[----:B------:R-:W-:-:S04]  /*0520*/  UIMAD UR4, UR4, UR5, UR27 ;  /* 0x00000005040472a4 */ /* 0x000fc8000f8e021b */
[----:B------:R-:W-:-:S04]  /*0530*/  UIMAD UR4, UR4, 0x180, URZ ;  /* 0x00000180040478a4 */ /* 0x000fc8000f8e02ff */
[----:B----4-:R-:W-:Y:S01]  /*0540*/  UIADD3 UR12, UP0, UPT, UR4, UR16, URZ ;  /* 0x00000010040c7290 */ /* 0x010fe2000ff1e0ff */
[----:B-1----:R-:W-:-:S03]  /*0550*/  VIADD R6, R6, 0xffffffff ;  /* 0xffffffff06067836 */ /* 0x002fc60000000000 */
[----:B------:R-:W-:Y:S01]  /*0560*/  ULEA.HI.X.SX32 UR13, UR4, UR17, 0x1, UP0 ;  /* 0x00000011040d7291 */ /* 0x000fe200080f0eff */
[----:B--2---:R-:W-:Y:S11]  /*0570*/  @P3 BRA `(.L_x_7) ;  /* 0x0000000000183947 */ /* 0x004ff60003800000 */
[----:B------:R-:W1:Y:S01]  /*0580*/  LDS R2, [UR8+0x8] ;  /* 0x00000808ff027984 */ /* 0x000e620008000800 */
[----:B------:R-:W2:Y:S01]  /*0590*/  LDC.64 R8, c[0x0][0x380] ;  /* 0x0000e000ff087b82 */ /* 0x000ea20000000a00 */
[----:B------:R-:W-:Y:S02]  /*05a0*/  IMAD.MOV.U32 R3, RZ, RZ, 0x70 ;  /* 0x00000070ff037424 */ /* 0x000fe400078e00ff */
[----:B--2---:R2:W-:Y:S03]  /*05b0*/  STS.64 [UR8], R8 ;  /* 0x00000008ff007988 */ /* 0x0045e60008000a08 */
[----:B-1----:R-:W-:-:S05]  /*05c0*/  LOP3.LUT R2, R2, 0x10, R3, 0xd8, !PT ;  /* 0x0000001002027812 */ /* 0x002fca00078ed803 */
[----:B------:R2:W-:Y:S02]  /*05d0*/  STS [UR8+0x8], R2 ;  /* 0x00000802ff007988 */ /* 0x0005e40008000808 */
.L_x_7:
[----:B------:R-:W-:Y:S05]  /*05e0*/  BSYNC.RECONVERGENT B0 ;  /* 0x0000000000007941 */ /* 0x000fea0003800200 */
.L_x_6:
[----:B------:R-:W-:Y:S04]  /*05f0*/  BSSY.RECONVERGENT B0, `(.L_x_8) ;  /* 0x000000a000007945 */ /* 0x000fe80003800200 */
[----:B------:R-:W-:Y:S05]  /*0600*/  @P3 BRA `(.L_x_9) ;  /* 0x0000000000203947 */ /* 0x000fea0003800000 */
[----:B--2---:R-:W1:Y:S01]  /*0610*/  LDS R2, [UR8+0x34] ;  /* 0x00003408ff027984 */ /* 0x004e620008000800 */
[----:B------:R-:W-:Y:S02]  /*0620*/  IMAD.MOV.U32 R3, RZ, RZ, 0x3f000000 ;  /* 0x3f000000ff037424 */ /* 0x000fe400078e00ff */
[----:B------:R-:W-:Y:S01]  /*0630*/  @!P3 IMAD.MOV.U32 R7, RZ, RZ, 0x7f ;  /* 0x0000007fff07b424 */ /* 0x000fe200078e00ff */
[----:B------:R-:W2:Y:S02]  /*0640*/  @!P3 LDS R8, [UR8+0x38] ;  /* 0x00003808ff08b984 */ /* 0x000ea40008000800 */
[----:B-1----:R-:W-:Y:S02]  /*0650*/  LOP3.LUT R2, R2, 0xff000000, R3, 0xb8, !PT ;  /* 0xff00000002027812 */ /* 0x002fe400078eb803 */
[----:B--2---:R-:W-:-:S03]  /*0660*/  @!P3 LOP3.LUT R3, R8, 0xff, R7, 0xb8, !PT ;  /* 0x000000ff0803b812 */ /* 0x004fc600078eb807 */
[----:B------:R1:W-:Y:S04]  /*0670*/  STS [UR8+0x34], R2 ;  /* 0x00003402ff007988 */ /* 0x0003e80008000808 */
[----:B------:R1:W-:Y:S02]  /*0680*/  @!P3 STS [UR8+0x38], R3 ;  /* 0x00003803ff00b988 */ /* 0x0003e40008000808 */
.L_x_9:
[----:B------:R-:W-:Y:S05]  /*0690*/  BSYNC.RECONVERGENT B0 ;  /* 0x0000000000007941 */ /* 0x000fea0003800200 */
.L_x_8:
[----:B------:R-:W-:Y:S04]  /*06a0*/  BSSY.RECONVERGENT B0, `(.L_x_10) ;  /* 0x000000a000007945 */ /* 0x000fe80003800200 */
[----:B------:R-:W-:Y:S05]  /*06b0*/  @P3 BRA `(.L_x_11) ;  /* 0x0000000000203947 */ /* 0x000fea0003800000 */
[----:B-12---:R-:W1:Y:S01]  /*06c0*/  LDS R2, [UR8+0x1c] ;  /* 0x00001c08ff027984 */ /* 0x006e620008000800 */
[----:B------:R-:W2:Y:S03]  /*06d0*/  LDC.64 R8, c[0x0][0x3a8] ;  /* 0x0000ea00ff087b82 */ /* 0x000ea60000000a00 */
[----:B------:R3:W-:Y:S01]  /*06e0*/  STS [UR8+0x24], R6 ;  /* 0x00002406ff007988 */ /* 0x0007e20008000808 */
[--C-:B--2---:R-:W-:Y:S02]  /*06f0*/  SHF.R.U32.HI R7, RZ, 0x4, R9.reuse ;  /* 0x00000004ff077819 */ /* 0x104fe40000011609 */
[----:B------:R-:W-:-:S05]  /*0700*/  SHF.R.U64 R3, R8, 0x4, R9 ;  /* 0x0000000408037819 */ /* 0x000fca0000001209 */
[----:B------:R3:W-:Y:S01]  /*0710*/  STS [UR8+0xc], R3 ;  /* 0x00000c03ff007988 */ /* 0x0007e20008000808 */
[----:B-1----:R-:W-:-:S05]  /*0720*/  LOP3.LUT R2, R2, 0xf, R7, 0xb8, !PT ;  /* 0x0000000f02027812 */ /* 0x002fca00078eb807 */
[----:B------:R3:W-:Y:S02]  /*0730*/  STS [UR8+0x1c], R2 ;  /* 0x00001c02ff007988 */ /* 0x0007e40008000808 */
.L_x_11:
[----:B------:R-:W-:Y:S05]  /*0740*/  BSYNC.RECONVERGENT B0 ;  /* 0x0000000000007941 */ /* 0x000fea0003800200 */
.L_x_10:
[----:B------:R-:W-:Y:S04]  /*0750*/  BSSY.RECONVERGENT B1, `(.L_x_12) ;  /* 0x000001d000017945 */ /* 0x000fe80003800200 */
[----:B------:R-:W-:Y:S04]  /*0760*/  BSSY.RELIABLE B0, `(.L_x_13) ;  /* 0x0000018000007945 */ /* 0x000fe80003800100 */
[----:B------:R-:W-:Y:S05]  /*0770*/  @P3 BRA `(.L_x_14) ;  /* 0x00000000001c3947 */ /* 0x000fea0003800000 */
[----:B-123--:R-:W1:Y:S02]  /*0780*/  LDS R2, [UR8+0x34] ;  /* 0x00003408ff027984 */ /* 0x00ee640008000800 */
[----:B-1----:R-:W-:-:S05]  /*0790*/  LOP3.LUT R2, R2, 0x7, RZ, 0xb8, !PT ;  /* 0x0000000702027812 */ /* 0x002fca00078eb8ff */
[----:B------:R1:W-:Y:S01]  /*07a0*/  STS [UR8+0x34], R2 ;  /* 0x00003402ff007988 */ /* 0x0003e20008000808 */
[----:B------:R-:W-:Y:S05]  /*07b0*/  @P3 BRA `(.L_x_15) ;  /* 0x00000000001c3947 */ /* 0x000fea0003800000 */
[----:B-1----:R-:W1:Y:S02]  /*07c0*/  LDS R2, [UR8+0x34] ;  /* 0x00003408ff027984 */ /* 0x002e640008000800 */
[----:B-1----:R-:W-:-:S05]  /*07d0*/  LOP3.LUT R2, R2, 0x38, RZ, 0xb8, !PT ;  /* 0x0000003802027812 */ /* 0x002fca00078eb8ff */
[----:B------:R4:W-:Y:S02]  /*07e0*/  STS [UR8+0x34], R2 ;  /* 0x00003402ff007988 */ /* 0x0009e40008000808 */
.L_x_14:
[----:B------:R-:W-:Y:S05]  /*07f0*/  @P3 BRA `(.L_x_16) ;  /* 0x00000000001c3947 */ /* 0x000fea0003800000 */
[----:B-1234-:R-:W1:Y:S02]  /*0800*/  LDS R2, [UR8+0x8] ;  /* 0x00000808ff027984 */ /* 0x01ee640008000800 */
[----:B-1----:R-:W-:-:S05]  /*0810*/  LOP3.LUT R2, R2, 0x780, RZ, 0xb8, !PT ;  /* 0x0000078002027812 */ /* 0x002fca00078eb8ff */
[----:B------:R2:W-:Y:S02]  /*0820*/  STS [UR8+0x8], R2 ;  /* 0x00000802ff007988 */ /* 0x0005e40008000808 */
.L_x_15:
[----:B------:R-:W-:Y:S05]  /*0830*/  @P3 BRA `(.L_x_17) ;  /* 0x0000000000283947 */ /* 0x000fea0003800000 */
[----:B-12---:R-:W1:Y:S02]  /*0840*/  LDS R2, [UR8+0x8] ;  /* 0x00000808ff027984 */ /* 0x006e640008000800 */
[----:B-1----:R-:W-:-:S05]  /*0850*/  LOP3.LUT R2, R2, 0x1800, RZ, 0xb8, !PT ;  /* 0x0000180002027812 */ /* 0x002fca00078eb8ff */
[----:B------:R5:W-:Y:S02]  /*0860*/  STS [UR8+0x8], R2 ;  /* 0x00000802ff007988 */ /* 0x000be40008000808 */
.L_x_16:
[----:B------:R-:W-:Y:S05]  /*0870*/  @P3 BREAK.RELIABLE B0 ;  /* 0x0000000000003942 */ /* 0x000fea0003800100 */
[----:B------:R-:W-:Y:S05]  /*0880*/  @P3 BRA `(.L_x_18) ;  /* 0x0000000000243947 */ /* 0x000fea0003800000 */
[----:B-1-3--:R-:W1:Y:S01]  /*0890*/  LDS R3, [UR8+0x8] ;  /* 0x00000808ff037984 */ /* 0x00ae620008000800 */
[----:B--2-45:R-:W-:-:S05]  /*08a0*/  IMAD.MOV.U32 R2, RZ, RZ, 0x6000 ;  /* 0x00006000ff027424 */ /* 0x034fca00078e00ff */
[----:B-1----:R-:W-:-:S04]  /*08b0*/  LOP3.LUT R2, R3, 0x4000, R2, 0xd8, !PT ;  /* 0x0000400003027812 */ /* 0x002fc800078ed802 */
[----:B------:R-:W-:-:S05]  /*08c0*/  LOP3.LUT R2, R2, 0x400000, RZ, 0xb8, !PT ;  /* 0x0040000002027812 */ /* 0x000fca00078eb8ff */
[----:B------:R3:W-:Y:S02]  /*08d0*/  STS [UR8+0x8], R2 ;  /* 0x00000802ff007988 */ /* 0x0007e40008000808 */
.L_x_17:
[----:B------:R-:W-:Y:S05]  /*08e0*/  BSYNC.RELIABLE B0 ;  /* 0x0000000000007941 */ /* 0x000fea0003800100 */
.L_x_13:
[----:B-123--:R-:W1:Y:S02]  /*08f0*/  @!P3 LDS R2, [UR8+0x8] ;  /* 0x00000808ff02b984 */ /* 0x00ee640008000800 */
[----:B-1----:R-:W-:-:S05]  /*0900*/  @!P3 LOP3.LUT R2, R2, 0x8000, RZ, 0xb8, !PT ;  /* 0x000080000202b812 */ /* 0x002fca00078eb8ff */
[----:B------:R1:W-:Y:S02]  /*0910*/  @!P3 STS [UR8+0x8], R2 ;  /* 0x00000802ff00b988 */ /* 0x0003e40008000808 */
.L_x_18:
[----:B------:R-:W-:Y:S05]  /*0920*/  BSYNC.RECONVERGENT B1 ;  /* 0x0000000000017941 */ /* 0x000fea0003800200 */
.L_x_12:
[----:B------:R-:W-:Y:S05]  /*0930*/  WARPSYNC.ALL ;  /* 0x0000000000007948 */ /* 0x000fea0003800000 */
[----:B------:R-:W-:Y:S01]  /*0940*/  NOP ;  /* 0x0000000000007918 */ /* 0x000fe20000000000 */
[----:B------:R-:W-:Y:S05]  /*0950*/  @P0 BRA `(.L_x_19) ;  /* 0x0000000000300947 */ /* 0x000fea0003800000 */
[----:B-12345:R-:W1:Y:S01]  /*0960*/  S2R R2, SR_LANEID ;  /* 0x0000000000027919 */ /* 0x03ee620000000000 */
[----:B------:R-:W-:Y:S05]  /*0970*/  WARPSYNC.ALL ;  /* 0x0000000000007948 */ /* 0x000fea0003800000 */
[----:B------:R-:W-:Y:S01]  /*0980*/  NOP ;  /* 0x0000000000007918 */ /* 0x000fe20000000000 */
[----:B-1----:R-:W-:-:S05]  /*0990*/  IMAD.SHL.U32 R7, R2, 0x4, RZ ;  /* 0x0000000402077824 */ /* 0x002fca00078e00ff */
[----:B------:R-:W1:Y:S01]  /*09a0*/  LDS R9, [R7+UR8] ;  /* 0x0000000807097984 */ /* 0x000e620008000800 */
[----:B------:R-:W-:-:S05]  /*09b0*/  IADD3 R2, P1, PT, R7, UR12, RZ ;  /* 0x0000000c07027c10 */ /* 0x000fca000ff3e0ff */
[----:B------:R-:W-:-:S05]  /*09c0*/  IMAD.X R3, RZ, RZ, UR13, P1 ;  /* 0x0000000dff037e24 */ /* 0x000fca00088e06ff */
[----:B-1----:R1:W2:Y:S01]  /*09d0*/  ATOMG.E.EXCH.STRONG.GPU PT, RZ, [R2], R9 ;  /* 0x0000000902ff73a8 */ /* 0x0022a200041ee100 */
[----:B------:R-:W-:-:S04]  /*09e0*/  DEPBAR {5,4,3,2,1,0} ;  /* 0x0000003f0000791a */ /* 0x000fc80000000000 */
[----:B------:R-:W3:Y:S02]  /*09f0*/  CCTL.E.C.LDCU.IV.DEEP [UR12] ;  /* 0x000000000c007540 */ /* 0x000ee40009c08000 */
[----:B---3--:R1:W-:Y:S01]  /*0a00*/  UTMACCTL.IV [UR12] ;  /* 0x000000000c0079b9 */ /* 0x0083e20008000000 */
[----:B------:R-:W-:Y:S01]  /*0a10*/  NOP ;  /* 0x0000000000007918 */ /* 0x000fe20000000000 */
.L_x_19:
[----:B------:R-:W-:Y:S05]  /*0a20*/  @P0 BRA `(.L_x_20) ;  /* 0x00000000000c0947 */ /* 0x000fea0003800000 */
[----:B------:R0:W-:Y:S01]  /*0a30*/  UTMACMDFLUSH ;  /* 0x00000000000079b7 */ /* 0x0001e20000000000 */
[----:B------:R-:W-:Y:S05]  /*0a40*/  @P0 BRA `(.L_x_20) ;  /* 0x0000000000040947 */ /* 0x000fea0003800000 */
[----:B------:R-:W-:-:S04]  /*0a50*/  DEPBAR.LE SB0, 0x0 ;  /* 0x000080000000791a */ /* 0x000fc80000000000 */
.L_x_20:
[----:B------:R-:W-:Y:S05]  /*0a60*/  WARPSYNC.ALL ;  /* 0x0000000000007948 */ /* 0x000fea0003800000 */
[----:B------:R-:W-:Y:S01]  /*0a70*/  NOP ;  /* 0x0000000000007918 */ /* 0x000fe20000000000 */
[----:B--2---:R-:W-:Y:S06]  /*0a80*/  BAR.SYNC.DEFER_BLOCKING 0x0 ;  /* 0x0000000000007b1d */ /* 0x004fec0000010000 */
[----:B------:R-:W-:Y:S02]  /*0a90*/  BSSY.RECONVERGENT B1, `(.L_x_21) ;  /* 0x000000b000017945 */ /* 0x000fe40003800200 */
[----:B------:R-:W-:Y:S06]  /*0aa0*/  BAR.SYNC.DEFER_BLOCKING 0x0 ;  /* 0x0000000000007b1d */ /* 0x000fec0000010000 */
[----:B------:R2:W-:Y:S01]  /*0ab0*/  @!P0 STS [R4], RZ ;  /* 0x000000ff04008388 */ /* 0x0005e20000000800 */
[----:B------:R-:W-:Y:S01]  /*0ac0*/  NOP ;  /* 0x0000000000007918 */ /* 0x000fe20000000000 */
[----:B------:R-:W-:Y:S05]  /*0ad0*/  @P3 BRA `(.L_x_22) ;  /* 0x0000000000183947 */ /* 0x000fea0003800000 */
[----:B-1-345:R-:W1:Y:S01]  /*0ae0*/  LDS R2, [UR8+0x8] ;  /* 0x00000808ff027984 */ /* 0x03ae620008000800 */
[----:B------:R-:W3:Y:S01]  /*0af0*/  LDC.64 R8, c[0x0][0x388] ;  /* 0x0000e200ff087b82 */ /* 0x000ee20000000a00 */
[----:B------:R-:W-:Y:S02]  /*0b00*/  IMAD.MOV.U32 R3, RZ, RZ, 0x70 ;  /* 0x00000070ff037424 */ /* 0x000fe400078e00ff */
[----:B---3--:R3:W-:Y:S03]  /*0b10*/  STS.64 [UR8], R8 ;  /* 0x00000008ff007988 */ /* 0x0087e60008000a08 */
[----:B-1----:R-:W-:-:S05]  /*0b20*/  LOP3.LUT R2, R2, 0x10, R3, 0xd8, !PT ;  /* 0x0000001002027812 */ /* 0x002fca00078ed803 */
[----:B------:R3:W-:Y:S02]  /*0b30*/  STS [UR8+0x8], R2 ;  /* 0x00000802ff007988 */ /* 0x0007e40008000808 */
.L_x_22:
[----:B-1----:R-:W-:Y:S05]  /*0b40*/  BSYNC.RECONVERGENT B1 ;  /* 0x0000000000017941 */ /* 0x002fea0003800200 */
.L_x_21:
[----:B------:R-:W-:Y:S04]  /*0b50*/  BSSY.RECONVERGENT B2, `(.L_x_23) ;  /* 0x000000f000027945 */ /* 0x000fe80003800200 */
[----:B------:R-:W-:Y:S04]  /*0b60*/  BSSY.RELIABLE B1, `(.L_x_24) ;  /* 0x000000c000017945 */ /* 0x000fe80003800100 */
[----:B------:R-:W-:Y:S05]  /*0b70*/  @P3 BRA `(.L_x_25) ;  /* 0x0000000000283947 */ /* 0x000fea0003800000 */
[----:B---345:R-:W1:Y:S01]  /*0b80*/  LDS R2, [UR8+0x34] ;  /* 0x00003408ff027984 */ /* 0x038e620008000800 */
[----:B------:R-:W-:Y:S01]  /*0b90*/  IMAD.MOV.U32 R3, RZ, RZ, 0x3f000000 ;  /* 0x3f000000ff037424 */ /* 0x000fe200078e00ff */
[----:B------:R-:W-:Y:S05]  /*0ba0*/  @P3 BREAK.RELIABLE B1 ;  /* 0x0000000000013942 */ /* 0x000fea0003800100 */
[----:B-1----:R-:W-:-:S05]  /*0bb0*/  LOP3.LUT R2, R2, 0xff000000, R3, 0xb8, !PT ;  /* 0xff00000002027812 */ /* 0x002fca00078eb803 */
[----:B------:R1:W-:Y:S01]  /*0bc0*/  STS [UR8+0x34], R2 ;  /* 0x00003402ff007988 */ /* 0x0003e20008000808 */
[----:B------:R-:W-:Y:S05]  /*0bd0*/  @P3 BRA `(.L_x_26) ;  /* 0x0000000000183947 */ /* 0x000fea0003800000 */
[----:B-1----:R-:W1:Y:S01]  /*0be0*/  LDS R2, [UR8+0x38] ;  /* 0x00003808ff027984 */ /* 0x002e620008000800 */
[----:B------:R-:W-:-:S05]  /*0bf0*/  IMAD.MOV.U32 R3, RZ, RZ, 0xff ;  /* 0x000000ffff037424 */ /* 0x000fca00078e00ff */
[----:B-1----:R-:W-:-:S05]  /*0c00*/  LOP3.LUT R2, R2, 0xff, R3, 0xb8, !PT ;  /* 0x000000ff02027812 */ /* 0x002fca00078eb803 */
[----:B------:R1:W-:Y:S02]  /*0c10*/  STS [UR8+0x38], R2 ;  /* 0x00003802ff007988 */ /* 0x0003e40008000808 */
.L_x_25:
[----:B------:R-:W-:Y:S05]  /*0c20*/  BSYNC.RELIABLE B1 ;  /* 0x0000000000017941 */ /* 0x000fea0003800100 */
.L_x_24:
[----:B------:R1:W-:Y:S02]  /*0c30*/  @!P3 STS [UR8+0x20], R5 ;  /* 0x00002005ff00b988 */ /* 0x0003e40008000808 */
.L_x_26:
[----:B------:R-:W-:Y:S05]  /*0c40*/  BSYNC.RECONVERGENT B2 ;  /* 0x0000000000027941 */ /* 0x000fea0003800200 */
.L_x_23:
[----:B------:R-:W-:Y:S05]  /*0c50*/  WARPSYNC.ALL ;  /* 0x0000000000007948 */ /* 0x000fea0003800000 */
[----:B------:R-:W-:Y:S01]  /*0c60*/  NOP ;  /* 0x0000000000007918 */ /* 0x000fe20000000000 */
[----:B-1----:R-:W1:Y:S01]  /*0c70*/  LDC R5, c[0x0][0x39c] ;  /* 0x0000e700ff057b82 */ /* 0x002e620000000800 */
[----:B------:R-:W-:Y:S01]  /*0c80*/  BSSY.RECONVERGENT B2, `(.L_x_27) ;  /* 0x000000b000027945 */ /* 0x000fe20003800200 */
[----:B-1----:R-:W-:-:S03]  /*0c90*/  VIADD R5, R5, 0xffffffff ;  /* 0xffffffff05057836 */ /* 0x002fc60000000000 */
[----:B------:R-:W-:Y:S05]  /*0ca0*/  @P3 BRA `(.L_x_28) ;  /* 0x0000000000203947 */ /* 0x000fea0003800000 */
[----:B---345:R-:W1:Y:S01]  /*0cb0*/  LDS R2, [UR8+0x1c] ;  /* 0x00001c08ff027984 */ /* 0x038e620008000800 */
[----:B------:R-:W3:Y:S03]  /*0cc0*/  LDC.64 R8, c[0x0][0x3b0] ;  /* 0x0000ec00ff087b82 */ /* 0x000ee60000000a00 */
[----:B------:R4:W-:Y:S01]  /*0cd0*/  STS [UR8+0x24], R5 ;  /* 0x00002405ff007988 */ /* 0x0009e20008000808 */
[--C-:B---3--:R-:W-:Y:S02]  /*0ce0*/  SHF.R.U32.HI R7, RZ, 0x4, R9.reuse ;  /* 0x00000004ff077819 */ /* 0x108fe40000011609 */
[----:B------:R-:W-:-:S05]  /*0cf0*/  SHF.R.U64 R3, R8, 0x4, R9 ;  /* 0x0000000408037819 */ /* 0x000fca0000001209 */
[----:B------:R4:W-:Y:S01]  /*0d00*/  STS [UR8+0xc], R3 ;  /* 0x00000c03ff007988 */ /* 0x0009e20008000808 */
[----:B-1----:R-:W-:-:S05]  /*0d10*/  LOP3.LUT R2, R2, 0xf, R7, 0xb8, !PT ;  /* 0x0000000f02027812 */ /* 0x002fca00078eb807 */
[----:B------:R4:W-:Y:S02]  /*0d20*/  STS [UR8+0x1c], R2 ;  /* 0x00001c02ff007988 */ /* 0x0009e40008000808 */
.L_x_28:
[----:B------:R-:W-:Y:S05]  /*0d30*/  BSYNC.RECONVERGENT B2 ;  /* 0x0000000000027941 */ /* 0x000fea0003800200 */
.L_x_27:
[----:B------:R-:W-:Y:S04]  /*0d40*/  BSSY.RECONVERGENT B3, `(.L_x_29) ;  /* 0x000001d000037945 */ /* 0x000fe80003800200 */
[----:B------:R-:W-:Y:S04]  /*0d50*/  BSSY.RELIABLE B2, `(.L_x_30) ;  /* 0x0000018000027945 */ /* 0x000fe80003800100 */
[----:B------:R-:W-:Y:S05]  /*0d60*/  @P3 BRA `(.L_x_31) ;  /* 0x00000000001c3947 */ /* 0x000fea0003800000 */
[----:B---345:R-:W1:Y:S02]  /*0d70*/  LDS R2, [UR8+0x34] ;  /* 0x00003408ff027984 */ /* 0x038e640008000800 */
[----:B-1----:R-:W-:-:S05]  /*0d80*/  LOP3.LUT R2, R2, 0x7, RZ, 0xb8, !PT ;  /* 0x0000000702027812 */ /* 0x002fca00078eb8ff */
[----:B------:R1:W-:Y:S01]  /*0d90*/  STS [UR8+0x34], R2 ;  /* 0x00003402ff007988 */ /* 0x0003e20008000808 */
[----:B------:R-:W-:Y:S05]  /*0da0*/  @P3 BRA `(.L_x_32) ;  /* 0x00000000001c3947 */ /* 0x000fea0003800000 */
[----:B-1----:R-:W1:Y:S02]  /*0db0*/  LDS R2, [UR8+0x34] ;  /* 0x00003408ff027984 */ /* 0x002e640008000800 */
[----:B-1----:R-:W-:-:S05]  /*0dc0*/  LOP3.LUT R2, R2, 0x38, RZ, 0xb8, !PT ;  /* 0x0000003802027812 */ /* 0x002fca00078eb8ff */
[----:B------:R1:W-:Y:S02]  /*0dd0*/  STS [UR8+0x34], R2 ;  /* 0x00003402ff007988 */ /* 0x0003e40008000808 */
.L_x_31:
[----:B------:R-:W-:Y:S05]  /*0de0*/  @P3 BRA `(.L_x_33) ;  /* 0x00000000001c3947 */ /* 0x000fea0003800000 */
[----:B-1-345:R-:W1:Y:S02]  /*0df0*/  LDS R2, [UR8+0x8] ;  /* 0x00000808ff027984 */ /* 0x03ae640008000800 */
[----:B-1----:R-:W-:-:S05]  /*0e00*/  LOP3.LUT R2, R2, 0x780, RZ, 0xb8, !PT ;  /* 0x0000078002027812 */ /* 0x002fca00078eb8ff */
[----:B------:R3:W-:Y:S02]  /*0e10*/  STS [UR8+0x8], R2 ;  /* 0x00000802ff007988 */ /* 0x0007e40008000808 */
.L_x_32:
[----:B------:R-:W-:Y:S05]  /*0e20*/  @P3 BRA `(.L_x_34) ;  /* 0x0000000000283947 */ /* 0x000fea0003800000 */
[----:B-1-3--:R-:W1:Y:S02]  /*0e30*/  LDS R2, [UR8+0x8] ;  /* 0x00000808ff027984 */ /* 0x00ae640008000800 */
[----:B-1----:R-:W-:-:S05]  /*0e40*/  LOP3.LUT R2, R2, 0x1800, RZ, 0xb8, !PT ;  /* 0x0000180002027812 */ /* 0x002fca00078eb8ff */
[----:B------:R1:W-:Y:S02]  /*0e50*/  STS [UR8+0x8], R2 ;  /* 0x00000802ff007988 */ /* 0x0003e40008000808 */
.L_x_33:
[----:B------:R-:W-:Y:S05]  /*0e60*/  @P3 BREAK.RELIABLE B2 ;  /* 0x0000000000023942 */ /* 0x000fea0003800100 */
[----:B------:R-:W-:Y:S05]  /*0e70*/  @P3 BRA `(.L_x_35) ;  /* 0x0000000000243947 */ /* 0x000fea0003800000 */
[----:B-1-345:R-:W1:Y:S01]  /*0e80*/  LDS R2, [UR8+0x8] ;  /* 0x00000808ff027984 */ /* 0x03ae620008000800 */
[----:B------:R-:W-:-:S05]  /*0e90*/  IMAD.MOV.U32 R3, RZ, RZ, 0x6000 ;  /* 0x00006000ff037424 */ /* 0x000fca00078e00ff */
[----:B-1----:R-:W-:-:S04]  /*0ea0*/  LOP3.LUT R2, R2, 0x4000, R3, 0xd8, !PT ;  /* 0x0000400002027812 */ /* 0x002fc800078ed803 */
[----:B------:R-:W-:-:S05]  /*0eb0*/  LOP3.LUT R2, R2, 0x400000, RZ, 0xb8, !PT ;  /* 0x0040000002027812 */ /* 0x000fca00078eb8ff */
[----:B------:R4:W-:Y:S02]  /*0ec0*/  STS [UR8+0x8], R2 ;  /* 0x00000802ff007988 */ /* 0x0009e40008000808 */
.L_x_34:
[----:B------:R-:W-:Y:S05]  /*0ed0*/  BSYNC.RELIABLE B2 ;  /* 0x0000000000027941 */ /* 0x000fea0003800100 */
.L_x_30:
[----:B-1-34-:R-:W1:Y:S02]  /*0ee0*/  @!P3 LDS R2, [UR8+0x8] ;  /* 0x00000808ff02b984 */ /* 0x01ae640008000800 */
[----:B-1----:R-:W-:-:S05]  /*0ef0*/  @!P3 LOP3.LUT R2, R2, 0x8000, RZ, 0xb8, !PT ;  /* 0x000080000202b812 */ /* 0x002fca00078eb8ff */
[----:B------:R1:W-:Y:S02]  /*0f00*/  @!P3 STS [UR8+0x8], R2 ;  /* 0x00000802ff00b988 */ /* 0x0003e40008000808 */
.L_x_35:
[----:B------:R-:W-:Y:S05]  /*0f10*/  BSYNC.RECONVERGENT B3 ;  /* 0x0000000000037941 */ /* 0x000fea0003800200 */
.L_x_29:
[----:B------:R-:W-:Y:S05]  /*0f20*/  WARPSYNC.ALL ;  /* 0x0000000000007948 */ /* 0x000fea0003800000 */
[----:B------:R-:W-:Y:S01]  /*0f30*/  NOP ;  /* 0x0000000000007918 */ /* 0x000fe20000000000 */
[----:B------:R-:W-:-:S04]  /*0f40*/  UIADD3 UR5, UPT, UPT, UR4, 0x80, URZ ;  /* 0x0000008004057890 */ /* 0x000fc8000fffe0ff */
[----:B------:R-:W-:-:S04]  /*0f50*/  UIADD3 UR14, UP0, UPT, UR5, UR16, URZ ;  /* 0x00000010050e7290 */ /* 0x000fc8000ff1e0ff */
[----:B------:R-:W-:Y:S01]  /*0f60*/  ULEA.HI.X.SX32 UR15, UR5, UR17, 0x1, UP0 ;  /* 0x00000011050f7291 */ /* 0x000fe200080f0eff */
[----:B------:R-:W-:Y:S11]  /*0f70*/  @P0 BRA `(.L_x_36) ;  /* 0x0000000000300947 */ /* 0x000ff60003800000 */
[----:B-1-345:R-:W1:Y:S01]  /*0f80*/  S2R R2, SR_LANEID ;  /* 0x0000000000027919 */ /* 0x03ae620000000000 */
[----:B------:R-:W-:Y:S05]  /*0f90*/  WARPSYNC.ALL ;  /* 0x0000000000007948 */ /* 0x000fea0003800000 */
[----:B------:R-:W-:Y:S01]  /*0fa0*/  NOP ;  /* 0x0000000000007918 */ /* 0x000fe20000000000 */
[----:B-1----:R-:W-:-:S05]  /*0fb0*/  IMAD.SHL.U32 R8, R2, 0x4, RZ ;  /* 0x0000000402087824 */ /* 0x002fca00078e00ff */
[----:B------:R-:W1:Y:S01]  /*0fc0*/  LDS R7, [R8+UR8] ;  /* 0x0000000808077984 */ /* 0x000e620008000800 */
[----:B------:R-:W-:-:S05]  /*0fd0*/  IADD3 R2, P1, PT, R8, UR14, RZ ;  /* 0x0000000e08027c10 */ /* 0x000fca000ff3e0ff */
[----:B------:R-:W-:-:S05]  /*0fe0*/  IMAD.X R3, RZ, RZ, UR15, P1 ;  /* 0x0000000fff037e24 */ /* 0x000fca00088e06ff */
[----:B-1----:R1:W3:Y:S01]  /*0ff0*/  ATOMG.E.EXCH.STRONG.GPU PT, RZ, [R2], R7 ;  /* 0x0000000702ff73a8 */ /* 0x0022e200041ee100 */
[----:B------:R-:W-:-:S04]  /*1000*/  DEPBAR {5,4,3,2,1,0} ;  /* 0x0000003f0000791a */ /* 0x000fc80000000000 */
[----:B------:R-:W4:Y:S02]  /*1010*/  CCTL.E.C.LDCU.IV.DEEP [UR14] ;  /* 0x000000000e007540 */ /* 0x000f240009c08000 */
[----:B----4-:R1:W-:Y:S01]  /*1020*/  UTMACCTL.IV [UR14] ;  /* 0x000000000e0079b9 */ /* 0x0103e20008000000 */
[----:B------:R-:W-:Y:S01]  /*1030*/  NOP ;  /* 0x0000000000007918 */ /* 0x000fe20000000000 */
.L_x_36:
[----:B------:R-:W-:Y:S05]  /*1040*/  @P0 BRA `(.L_x_37) ;  /* 0x00000000000c0947 */ /* 0x000fea0003800000 */
[----:B------:R0:W-:Y:S01]  /*1050*/  UTMACMDFLUSH ;  /* 0x00000000000079b7 */ /* 0x0001e20000000000 */
[----:B------:R-:W-:Y:S05]  /*1060*/  @P0 BRA `(.L_x_37) ;  /* 0x0000000000040947 */ /* 0x000fea0003800000 */
[----:B------:R-:W-:-:S04]  /*1070*/  DEPBAR.LE SB0, 0x0 ;  /* 0x000080000000791a */ /* 0x000fc80000000000 */
.L_x_37:
[----:B------:R-:W-:Y:S05]  /*1080*/  WARPSYNC.ALL ;  /* 0x0000000000007948 */ /* 0x000fea0003800000 */
[----:B------:R-:W-:Y:S01]  /*1090*/  NOP ;  /* 0x0000000000007918 */ /* 0x000fe20000000000 */
[----:B---3--:R-:W-:Y:S06]  /*10a0*/  BAR.SYNC.DEFER_BLOCKING 0x0 ;  /* 0x0000000000007b1d */ /* 0x008fec0000010000 */
[----:B------:R-:W-:Y:S02]  /*10b0*/  BSSY.RECONVERGENT B3, `(.L_x_38) ;  /* 0x000000b000037945 */ /* 0x000fe40003800200 */
[----:B------:R-:W-:Y:S06]  /*10c0*/  BAR.SYNC.DEFER_BLOCKING 0x0 ;  /* 0x0000000000007b1d */ /* 0x000fec0000010000 */
[----:B------:R3:W-:Y:S01]  /*10d0*/  @!P0 STS [R4], RZ ;  /* 0x000000ff04008388 */ /* 0x0007e20000000800 */
[----:B------:R-:W-:Y:S01]  /*10e0*/  NOP ;  /* 0x0000000000007918 */ /* 0x000fe20000000000 */
[----:B------:R-:W-:Y:S05]  /*10f0*/  @P3 BRA `(.L_x_39) ;  /* 0x0000000000183947 */ /* 0x000fea0003800000 */
[----:B-1--45:R-:W1:Y:S01]  /*1100*/  LDS R2, [UR8+0x8] ;  /* 0x00000808ff027984 */ /* 0x032e620008000800 */
[----:B------:R-:W4:Y:S01]  /*1110*/  LDC.64 R8, c[0x0][0x390] ;  /* 0x0000e400ff087b82 */ /* 0x000f220000000a00 */
[----:B------:R-:W-:Y:S02]  /*1120*/  IMAD.MOV.U32 R3, RZ, RZ, 0x70 ;  /* 0x00000070ff037424 */ /* 0x000fe400078e00ff */
[----:B----4-:R4:W-:Y:S03]  /*1130*/  STS.64 [UR8], R8 ;  /* 0x00000008ff007988 */ /* 0x0109e60008000a08 */
[----:B-1----:R-:W-:-:S05]  /*1140*/  LOP3.LUT R2, R2, 0x10, R3, 0xd8, !PT ;  /* 0x0000001002027812 */ /* 0x002fca00078ed803 */
[----:B------:R4:W-:Y:S02]  /*1150*/  STS [UR8+0x8], R2 ;  /* 0x00000802ff007988 */ /* 0x0009e40008000808 */
.L_x_39:
[----:B-1----:R-:W-:Y:S05]  /*1160*/  BSYNC.RECONVERGENT B3 ;  /* 0x0000000000037941 */ /* 0x002fea0003800200 */
.L_x_38:
[----:B------:R-:W-:Y:S04]  /*1170*/  BSSY.RECONVERGENT B4, `(.L_x_40) ;  /* 0x0000033000047945 */ /* 0x000fe80003800200 */
[----:B------:R-:W-:Y:S04]  /*1180*/  BSSY.RELIABLE B3, `(.L_x_41) ;  /* 0x000002e000037945 */ /* 0x000fe80003800100 */
[----:B------:R-:W-:Y:S05]  /*1190*/  @P3 BRA `(.L_x_42) ;  /* 0x0000000000243947 */ /* 0x000fea0003800000 */
[----:B----45:R-:W1:Y:S01]  /*11a0*/  LDS R2, [UR8+0x34] ;  /* 0x00003408ff027984 */ /* 0x030e620008000800 */
[----:B------:R-:W-:-:S05]  /*11b0*/  IMAD.MOV.U32 R3, RZ, RZ, 0x7f000000 ;  /* 0x7f000000ff037424 */ /* 0x000fca00078e00ff */
[----:B-1----:R-:W-:-:S05]  /*11c0*/  LOP3.LUT R2, R2, 0xff000000, R3, 0xb8, !PT ;  /* 0xff00000002027812 */ /* 0x002fca00078eb803 */
[----:B------:R1:W-:Y:S01]  /*11d0*/  STS [UR8+0x34], R2 ;  /* 0x00003402ff007988 */ /* 0x0003e20008000808 */
[----:B------:R-:W-:Y:S05]  /*11e0*/  @P3 BRA `(.L_x_43) ;  /* 0x0000000000183947 */ /* 0x000fea0003800000 */
[----:B-1----:R-:W1:Y:S01]  /*11f0*/  LDS R2, [UR8+0x38] ;  /* 0x00003808ff027984 */ /* 0x002e620008000800 */
[----:B------:R-:W-:-:S05]  /*1200*/  IMAD.MOV.U32 R3, RZ, RZ, 0x7f ;  /* 0x0000007fff037424 */ /* 0x000fca00078e00ff */
[----:B-1----:R-:W-:-:S05]  /*1210*/  LOP3.LUT R2, R2, 0xff, R3, 0xb8, !PT ;  /* 0x000000ff02027812 */ /* 0x002fca00078eb803 */
[----:B------:R1:W-:Y:S02]  /*1220*/  STS [UR8+0x38], R2 ;  /* 0x00003802ff007988 */ /* 0x0003e40008000808 */
.L_x_42:
[----:B------:R-:W-:Y:S05]  /*1230*/  @P3 BRA `(.L_x_44) ;  /* 0x00000000000c3947 */ /* 0x000fea0003800000 */
[----:B------:R1:W-:Y:S02]  /*1240*/  STS [UR8+0x20], R5 ;  /* 0x00002005ff007988 */ /* 0x0003e40008000808 */
.L_x_43:
[----:B------:R-:W-:Y:S05]  /*1250*/  @P3 BRA `(.L_x_45) ;  /* 0x0000000000243947 */ /* 0x000fea0003800000 */
[----:B------:R1:W-:Y:S02]  /*1260*/  STS [UR8+0x24], R6 ;  /* 0x00002406ff007988 */ /* 0x0003e40008000808 */
.L_x_44:
[----:B------:R-:W-:Y:S05]  /*1270*/  @P3 BRA `(.L_x_46) ;  /* 0x00000000002c3947 */ /* 0x000fea0003800000 */
[----:B-1--45:R-:W1:Y:S01]  /*1280*/  LDS R2, [UR8+0x1c] ;  /* 0x00001c08ff027984 */ /* 0x032e620008000800 */
[----:B------:R-:W4:Y:S02]  /*1290*/  LDC.64 R6, c[0x0][0x3b8] ;  /* 0x0000ee00ff067b82 */ /* 0x000f240000000a00 */
[--C-:B----4-:R-:W-:Y:S02]  /*12a0*/  SHF.R.U32.HI R5, RZ, 0x4, R7.reuse ;  /* 0x00000004ff057819 */ /* 0x110fe40000011607 */
[----:B------:R-:W-:-:S05]  /*12b0*/  SHF.R.U64 R3, R6, 0x4, R7 ;  /* 0x0000000406037819 */ /* 0x000fca0000001207 */
[----:B------:R4:W-:Y:S01]  /*12c0*/  STS [UR8+0xc], R3 ;  /* 0x00000c03ff007988 */ /* 0x0009e20008000808 */
[----:B-1----:R-:W-:-:S05]  /*12d0*/  LOP3.LUT R2, R2, 0xf, R5, 0xb8, !PT ;  /* 0x0000000f02027812 */ /* 0x002fca00078eb805 */
[----:B------:R4:W-:Y:S02]  /*12e0*/  STS [UR8+0x1c], R2 ;  /* 0x00001c02ff007988 */ /* 0x0009e40008000808 */
.L_x_45:
[----:B------:R-:W-:Y:S05]  /*12f0*/  @P3 BRA `(.L_x_47) ;  /* 0x00000000001c3947 */ /* 0x000fea0003800000 */
[----:B-1--45:R-:W1:Y:S02]  /*1300*/  LDS R2, [UR8+0x34] ;  /* 0x00003408ff027984 */ /* 0x032e640008000800 */
[----:B-1----:R-:W-:-:S05]  /*1310*/  LOP3.LUT R2, R2, 0x7, RZ, 0xb8, !PT ;  /* 0x0000000702027812 */ /* 0x002fca00078eb8ff */
[----:B------:R1:W-:Y:S02]  /*1320*/  STS [UR8+0x34], R2 ;  /* 0x00003402ff007988 */ /* 0x0003e40008000808 */
.L_x_46:
[----:B------:R-:W-:Y:S05]  /*1330*/  @P3 BRA `(.L_x_48) ;  /* 0x00000000001c3947 */ /* 0x000fea0003800000 */
[----:B-1--45:R-:W1:Y:S02]  /*1340*/  LDS R2, [UR8+0x34] ;  /* 0x00003408ff027984 */ /* 0x032e640008000800 */
[----:B-1----:R-:W-:-:S05]  /*1350*/  LOP3.LUT R2, R2, 0x38, RZ, 0xb8, !PT ;  /* 0x0000003802027812 */ /* 0x002fca00078eb8ff */
[----:B------:R1:W-:Y:S02]  /*1360*/  STS [UR8+0x34], R2 ;  /* 0x00003402ff007988 */ /* 0x0003e40008000808 */
.L_x_47:
[----:B------:R-:W-:Y:S05]  /*1370*/  @P3 BRA `(.L_x_49) ;  /* 0x00000000001c3947 */ /* 0x000fea0003800000 */
[----:B-1--45:R-:W1:Y:S02]  /*1380*/  LDS R2, [UR8+0x8] ;  /* 0x00000808ff027984 */ /* 0x032e640008000800 */
[----:B-1----:R-:W-:-:S05]  /*1390*/  LOP3.LUT R2, R2, 0x780, RZ, 0xb8, !PT ;  /* 0x0000078002027812 */ /* 0x002fca00078eb8ff */
[----:B------:R1:W-:Y:S02]  /*13a0*/  STS [UR8+0x8], R2 ;  /* 0x00000802ff007988 */ /* 0x0003e40008000808 */
.L_x_48:
[----:B------:R-:W-:Y:S05]  /*13b0*/  @P3 BRA `(.L_x_50) ;  /* 0x0000000000283947 */ /* 0x000fea0003800000 */
[----:B-1--45:R-:W1:Y:S02]  /*13c0*/  LDS R2, [UR8+0x8] ;  /* 0x00000808ff027984 */ /* 0x032e640008000800 */
[----:B-1----:R-:W-:-:S05]  /*13d0*/  LOP3.LUT R2, R2, 0x1800, RZ, 0xb8, !PT ;  /* 0x0000180002027812 */ /* 0x002fca00078eb8ff */
[----:B------:R1:W-:Y:S02]  /*13e0*/  STS [UR8+0x8], R2 ;  /* 0x00000802ff007988 */ /* 0x0003e40008000808 */
.L_x_49:
[----:B------:R-:W-:Y:S05]  /*13f0*/  @P3 BREAK.RELIABLE B3 ;  /* 0x0000000000033942 */ /* 0x000fea0003800100 */
[----:B------:R-:W-:Y:S05]  /*1400*/  @P3 BRA `(.L_x_51) ;  /* 0x0000000000243947 */ /* 0x000fea0003800000 */
[----:B-1--45:R-:W1:Y:S01]  /*1410*/  LDS R2, [UR8+0x8] ;  /* 0x00000808ff027984 */ /* 0x032e620008000800 */
[----:B------:R-:W-:-:S05]  /*1420*/  IMAD.MOV.U32 R3, RZ, RZ, 0x6000 ;  /* 0x00006000ff037424 */ /* 0x000fca00078e00ff */
[----:B-1----:R-:W-:-:S04]  /*1430*/  LOP3.LUT R2, R2, 0x6000, R3, 0xd8, !PT ;  /* 0x0000600002027812 */ /* 0x002fc800078ed803 */
[----:B------:R-:W-:-:S05]  /*1440*/  LOP3.LUT R2, R2, 0x400000, RZ, 0xb8, !PT ;  /* 0x0040000002027812 */ /* 0x000fca00078eb8ff */
[----:B------:R1:W-:Y:S02]  /*1450*/  STS [UR8+0x8], R2 ;  /* 0x00000802ff007988 */ /* 0x0003e40008000808 */
.L_x_50:
[----:B------:R-:W-:Y:S05]  /*1460*/  BSYNC.RELIABLE B3 ;  /* 0x0000000000037941 */ /* 0x000fea0003800100 */
.L_x_41:
[----:B-1--45:R-:W1:Y:S02]  /*1470*/  @!P3 LDS R2, [UR8+0x8] ;  /* 0x00000808ff02b984 */ /* 0x032e640008000800 */
[----:B-1----:R-:W-:-:S05]  /*1480*/  @!P3 LOP3.LUT R2, R2, 0x8000, RZ, 0xb8, !PT ;  /* 0x000080000202b812 */ /* 0x002fca00078eb8ff */
[----:B------:R1:W-:Y:S02]  /*1490*/  @!P3 STS [UR8+0x8], R2 ;  /* 0x00000802ff00b988 */ /* 0x0003e40008000808 */
.L_x_51:
[----:B------:R-:W-:Y:S05]  /*14a0*/  BSYNC.RECONVERGENT B4 ;  /* 0x0000000000047941 */ /* 0x000fea0003800200 */
.L_x_40:
[----:B------:R-:W-:Y:S05]  /*14b0*/  WARPSYNC.ALL ;  /* 0x0000000000007948 */ /* 0x000fea0003800000 */
[----:B------:R-:W-:Y:S01]  /*14c0*/  NOP ;  /* 0x0000000000007918 */ /* 0x000fe20000000000 */
[----:B------:R-:W-:-:S04]  /*14d0*/  UIADD3 UR4, UPT, UPT, UR4, 0x100, URZ ;  /* 0x0000010004047890 */ /* 0x000fc8000fffe0ff */
[----:B------:R-:W-:-:S04]  /*14e0*/  UIADD3 UR23, UP0, UPT, UR4, UR16, URZ ;  /* 0x0000001004177290 */ /* 0x000fc8000ff1e0ff */
[----:B------:R-:W-:Y:S01]  /*14f0*/  ULEA.HI.X.SX32 UR28, UR4, UR17, 0x1, UP0 ;  /* 0x00000011041c7291 */ /* 0x000fe200080f0eff */
[----:B------:R-:W-:Y:S11]  /*1500*/  @P0 BRA `(.L_x_52) ;  /* 0x0000000000380947 */ /* 0x000ff60003800000 */
[----:B-1--45:R-:W1:Y:S01]  /*1510*/  S2R R2, SR_LANEID ;  /* 0x0000000000027919 */ /* 0x032e620000000000 */
[----:B------:R-:W-:Y:S05]  /*1520*/  WARPSYNC.ALL ;  /* 0x0000000000007948 */ /* 0x000fea0003800000 */
[----:B------:R-:W-:Y:S01]  /*1530*/  NOP ;  /* 0x0000000000007918 */ /* 0x000fe20000000000 */
[----:B-123--:R-:W-:-:S05]  /*1540*/  IMAD.SHL.U32 R4, R2, 0x4, RZ ;  /* 0x0000000402047824 */ /* 0x00efca00078e00ff */
[----:B------:R-:W1:Y:S01]  /*1550*/  LDS R5, [R4+UR8] ;  /* 0x0000000804057984 */ /* 0x000e620008000800 */
[----:B------:R-:W-:Y:S01]  /*1560*/  IADD3 R2, P1, PT, R4, UR23, RZ ;  /* 0x0000001704027c10 */ /* 0x000fe2000ff3e0ff */
[----:B------:R-:W-:-:S04]  /*1570*/  UMOV UR4, UR23 ;  /* 0x0000001700047c82 */ /* 0x000fc80008000000 */
[----:B------:R-:W-:Y:S01]  /*1580*/  IMAD.X R3, RZ, RZ, UR28, P1 ;  /* 0x0000001cff037e24 */ /* 0x000fe200088e06ff */
[----:B------:R-:W-:-:S04]  /*1590*/  UMOV UR5, UR28 ;  /* 0x0000001c00057c82 */ /* 0x000fc80008000000 */
[----:B-1----:R1:W2:Y:S01]  /*15a0*/  ATOMG.E.EXCH.STRONG.GPU PT, RZ, [R2], R5 ;  /* 0x0000000502ff73a8 */ /* 0x0022a200041ee100 */
[----:B------:R-:W-:-:S04]  /*15b0*/  DEPBAR {5,4,3,2,1,0} ;  /* 0x0000003f0000791a */ /* 0x000fc80000000000 */
[----:B------:R-:W3:Y:S02]  /*15c0*/  CCTL.E.C.LDCU.IV.DEEP [UR4] ;  /* 0x0000000004007540 */ /* 0x000ee40009c08000 */
[----:B---3--:R1:W-:Y:S01]  /*15d0*/  UTMACCTL.IV [UR4] ;  /* 0x00000000040079b9 */ /* 0x0083e20008000000 */
[----:B------:R-:W-:Y:S01]  /*15e0*/  NOP ;  /* 0x0000000000007918 */ /* 0x000fe20000000000 */
.L_x_52:
[----:B------:R-:W-:Y:S05]  /*15f0*/  @P0 BRA `(.L_x_53) ;  /* 0x00000000000c0947 */ /* 0x000fea0003800000 */
[----:B------:R0:W-:Y:S01]  /*1600*/  UTMACMDFLUSH ;  /* 0x00000000000079b7 */ /* 0x0001e20000000000 */
[----:B------:R-:W-:Y:S05]  /*1610*/  @P0 BRA `(.L_x_53) ;  /* 0x0000000000040947 */ /* 0x000fea0003800000 */
[----:B------:R-:W-:-:S04]  /*1620*/  DEPBAR.LE SB0, 0x0 ;  /* 0x000080000000791a */ /* 0x000fc80000000000 */
.L_x_53:
[----:B------:R-:W-:Y:S05]  /*1630*/  WARPSYNC.ALL ;  /* 0x0000000000007948 */ /* 0x000fea0003800000 */
[----:B------:R-:W-:Y:S01]  /*1640*/  NOP ;  /* 0x0000000000007918 */ /* 0x000fe20000000000 */
[----:B--2---:R-:W-:Y:S01]  /*1650*/  BAR.SYNC.DEFER_BLOCKING 0x0 ;  /* 0x0000000000007b1d */ /* 0x004fe20000010000 */
[----:B------:R-:W-:Y:S01]  /*1660*/  ISETP.GE.AND P0, PT, R10, 0x1, PT ;  /* 0x000000010a00780c */ /* 0x000fe20003f06270 */
[----:B------:R-:W-:Y:S01]  /*1670*/  USHF.L.U32 UR11, UR11, 0x8, URZ ;  /* 0x000000080b0b7899 */ /* 0x000fe200080006ff */
[----:B-1--45:R-:W-:Y:S01]  /*1680*/  SHF.R.U32.HI R2, RZ, 0x5, R0 ;  /* 0x00000005ff027819 */ /* 0x032fe20000011600 */
[----:B------:R-:W-:-:S02]  /*1690*/  USHF.L.U32 UR27, UR27, 0x7, URZ ;  /* 0x000000071b1b7899 */ /* 0x000fc400080006ff */
[----:B------:R-:W-:Y:S01]  /*16a0*/  VOTEU.ALL UP0, P3 ;  /* 0x0000000000ff7886 */ /* 0x000fe20001800000 */
[----:B------:R-:W-:Y:S01]  /*16b0*/  UMOV UR4, 0x1 ;  /* 0x0000000100047882 */ /* 0x000fe20000000000 */
[----:B------:R-:W-:Y:S01]  /*16c0*/  VOTEU.ALL UP1, P3 ;  /* 0x0000000000ff7886 */ /* 0x000fe20001820000 */
[----:B------:R-:W-:Y:S02]  /*16d0*/  R2UR UR22, R2 ;  /* 0x00000000021672ca */ /* 0x000fe400000e0000 */
[----:B------:R-:W-:-:S04]  /*16e0*/  @!UP0 UIADD3 UR6, UPT, UPT, -UR4, 0x100000, URZ ;  /* 0x0010000004068890 */ /* 0x000fc8000fffe1ff */
[----:B------:R-:W-:Y:S02]  /*16f0*/  @!UP0 USHF.L.U32 UR7, UR6, 0xb, URZ ;  /* 0x0000000b06078899 */ /* 0x000fe400080006ff */
[----:B------:R-:W-:Y:S02]  /*1700*/  @!UP0 USHF.L.U32 UR6, UR6, 0x1, URZ ;  /* 0x0000000106068899 */ /* 0x000fe400080006ff */
[----:B------:R-:W-:-:S04]  /*1710*/  @!UP0 UIADD3 UR4, UPT, UPT, -UR4, 0x100000, URZ ;  /* 0x0010000004048890 */ /* 0x000fc8000fffe1ff */
[----:B------:R-:W-:Y:S02]  /*1720*/  @!UP0 USHF.L.U32 UR5, UR4, 0xb, URZ ;  /* 0x0000000b04058899 */ /* 0x000fe400080006ff */
[----:B------:R-:W-:Y:S01]  /*1730*/  @!UP0 USHF.L.U32 UR4, UR4, 0x1, URZ ;  /* 0x0000000104048899 */ /* 0x000fe200080006ff */
[----:B------:R-:W-:Y:S01]  /*1740*/  VOTEU.ALL UP0, P3 ;  /* 0x0000000000ff7886 */ /* 0x000fe20001800000 */
[----:B------:R-:W1:Y:S04]  /*1750*/  FENCE.VIEW.ASYNC.S ;  /* 0x00000000000073c6 */ /* 0x000e680000000000 */
[----:B-1----:R1:W2:Y:S06]  /*1760*/  @!UP0 SYNCS.EXCH.64 URZ, [UR8+0x6000], UR6 ;  /* 0x0060000608ff85b2 */ /* 0x0022ac0008000100 */
[----:B------:R1:W4:Y:S01]  /*1770*/  @!UP1 SYNCS.EXCH.64 URZ, [UR8+0x6010], UR4 ;  /* 0x0060100408ff95b2 */ /* 0x0003220008000100 */
[----:B------:R-:W-:Y:S05]  /*1780*/  @!P0 BRA `(.L_x_54) ;  /* 0x0000000400c48947 */ /* 0x000fea0003800000 */
[----:B--2-4-:R-:W-:Y:S01]  /*1790*/  BAR.SYNC.DEFER_BLOCKING 0x0 ;  /* 0x0000000000007b1d */ /* 0x014fe20000010000 */
[----:B------:R-:W-:Y:S01]  /*17a0*/  ELECT P1, URZ, PT ;  /* 0x0000000000ff782f */ /* 0x000fe20003820000 */
[----:B------:R-:W-:Y:S01]  /*17b0*/  @!P3 IMAD.MOV.U32 R2, RZ, RZ, 0x6000 ;  /* 0x00006000ff02b424 */ /* 0x000fe200078e00ff */
[----:B------:R-:W-:Y:S02]  /*17c0*/  UIADD3 UR16, UPT, UPT, UR8, 0x4000, URZ ;  /* 0x0000400008107890 */ /* 0x000fe4000fffe0ff */
[----:B------:R-:W-:Y:S01]  /*17d0*/  ISETP.LT.U32.AND P1, PT, R132, 0x20, P1 ;  /* 0x000000208400780c */ /* 0x000fe20000f21070 */
[----:B------:R-:W-:Y:S01]  /*17e0*/  UMOV UR19, UR27 ;  /* 0x0000001b00137c82 */ /* 0x000fe20008000000 */
[----:B------:R-:W-:Y:S01]  /*17f0*/  ELECT P0, URZ, PT ;  /* 0x0000000000ff782f */ /* 0x000fe20003800000 */
[----:B-1----:R-:W-:-:S03]  /*1800*/  USHF.R.U32.HI UR6, URZ, 0x4, UR8 ;  /* 0x00000004ff067899 */ /* 0x002fc60008011608 */
[----:B------:R-:W-:Y:S01]  /*1810*/  ISETP.LT.U32.AND P0, PT, R132, 0x20, P0 ;  /* 0x000000208400780c */ /* 0x000fe20000701070 */
[----:B------:R-:W-:Y:S01]  /*1820*/  UMOV UR7, URZ ;  /* 0x000000ff00077c82 */ /* 0x000fe20008000000 */
[----:B------:R-:W-:Y:S01]  /*1830*/  USGXT.U32 UR6, UR6, 0xe ;  /* 0x0000000e0606789a */ /* 0x000fe20008000000 */
[----:B------:R-:W-:-:S04]  /*1840*/  UMOV UR5, URZ ;  /* 0x000000ff00057c82 */ /* 0x000fc80008000000 */
[----:B------:R-:W-:Y:S01]  /*1850*/  VOTEU.ANY UP0, P1 ;  /* 0x0000000000ff7886 */ /* 0x000fe20000800100 */
[----:B------:R-:W-:-:S04]  /*1860*/  VOTEU.ANY UP2, P1 ;  /* 0x0000000000ff7886 */ /* 0x000fc80000840100 */
[----:B------:R-:W-:Y:S02]  /*1870*/  @UP0 UIADD3 UR17, UPT, UPT, UR8, 0x6000, URZ ;  /* 0x0000600008110890 */ /* 0x000fe4000fffe0ff */
[----:B------:R1:W-:Y:S01]  /*1880*/  @!P3 SYNCS.ARRIVE.TRANS64 RZ, [UR8+0x6000], R2 ;  /* 0x00600002ffffb9a7 */ /* 0x0003e20008000008 */
[----:B------:R-:W-:Y:S01]  /*1890*/  @UP0 UMOV UR18, URZ ;  /* 0x000000ff00120c82 */ /* 0x000fe20008000000 */
[----:B------:R-:W-:Y:S01]  /*18a0*/  BAR.SYNC.DEFER_BLOCKING 0x0 ;  /* 0x0000000000007b1d */ /* 0x000fe20000010000 */
[----:B------:R-:W-:-:S05]  /*18b0*/  UISETP.NE.U32.AND UP0, UPT, UR22, URZ, UPT ;  /* 0x000000ff1600728c */ /* 0x000fca000bf05070 */
[----:B------:R-:W-:Y:S01]  /*18c0*/  VOTEU.ANY UP1, P0 ;  /* 0x0000000000ff7886 */ /* 0x000fe20000020100 */
[----:B------:R-:W-:-:S04]  /*18d0*/  VOTEU.ANY UP3, P0 ;  /* 0x0000000000ff7886 */ /* 0x000fc80000060100 */
[----:B------:R-:W-:Y:S01]  /*18e0*/  @UP1 UIADD3 UR4, UPT, UPT, UR8, 0x6000, URZ ;  /* 0x0000600008041890 */ /* 0x000fe2000fffe0ff */
[----:B------:R-:W-:-:S06]  /*18f0*/  @UP1 UMOV UR10, URZ ;  /* 0x000000ff000a1c82 */ /* 0x000fcc0008000000 */
[----:B------:R-:W-:Y:S01]  /*1900*/  @UP3 UMOV UR9, UR4 ;  /* 0x0000000400093c82 */ /* 0x000fe20008000000 */
[----:B------:R-:W-:-:S04]  /*1910*/  USHF.R.U32.HI UR4, URZ, 0x4, UR16 ;  /* 0x00000004ff047899 */ /* 0x000fc80008011610 */
[----:B------:R-:W-:Y:S01]  /*1920*/  USGXT.U32 UR4, UR4, 0xe ;  /* 0x0000000e0404789a */ /* 0x000fe20008000000 */
[----:B------:R2:W-:Y:S01]  /*1930*/  @UP2 UTMALDG.2D [UR16], [UR12] ;  /* 0x000000100c0025b4 */ /* 0x0005e20008008000 */
[----:B------:R4:W-:Y:S06]  /*1940*/  MEMBAR.ALL.CTA ;  /* 0x0000000000007992 */ /* 0x0009ec0000008000 */
[----:B----4-:R-:W4:Y:S01]  /*1950*/  FENCE.VIEW.ASYNC.S ;  /* 0x00000000000073c6 */ /* 0x010f220000000000 */
[----:B--2---:R-:W-:Y:S01]  /*1960*/  UMOV UR18, 0xfffffffe ;  /* 0xfffffffe00127882 */ /* 0x004fe20000000000 */
[----:B------:R-:W-:Y:S01]  /*1970*/  UMOV UR19, 0x7fffbfdf ;  /* 0x7fffbfdf00137882 */ /* 0x000fe20000000000 */
[----:B------:R-:W-:Y:S01]  /*1980*/  UMOV UR16, UR6 ;  /* 0x0000000600107c82 */ /* 0x000fe20008000000 */
[----:B------:R-:W-:-:S02]  /*1990*/  UIADD3.64 UR20, UPT, UPT, UR6, -UR18, URZ ;  /* 0x8000001206147297 */ /* 0x000fc4000fffe0ff */
[----:B------:R-:W-:Y:S01]  /*19a0*/  UIADD3.64 UR18, UPT, UPT, UR4, -UR18, URZ ;  /* 0x8000001204127297 */ /* 0x000fe2000fffe0ff */
[----:B------:R-:W-:Y:S01]  /*19b0*/  UMOV UR17, 0x80004020 ;  /* 0x8000402000117882 */ /* 0x000fe20000000000 */
[----:B------:R-:W-:Y:S01]  /*19c0*/  UMOV UR6, UR4 ;  /* 0x0000000400067c82 */ /* 0x000fe20008000000 */
[----:B------:R-:W-:Y:S01]  /*19d0*/  UMOV UR7, 0x80004020 ;  /* 0x8000402000077882 */ /* 0x000fe20000000000 */
[----:B----4-:R-:W-:Y:S06]  /*19e0*/  BAR.SYNC.DEFER_BLOCKING 0x0 ;  /* 0x0000000000007b1d */ /* 0x010fec0000010000 */
[----:B------:R1:W-:Y:S02]  /*19f0*/  @UP3 UTMALDG.2D [UR8], [UR14] ;  /* 0x000000080e0035b4 */ /* 0x0003e40008008000 */
[----:B------:R-:W-:Y:S06]  /*1a00*/  BAR.SYNC.DEFER_BLOCKING 0x0 ;  /* 0x0000000000007b1d */ /* 0x000fec0000010000 */
[----:B------:R-:W2:Y:S02]  /*1a10*/  SYNCS.PHASECHK.TRANS64.TRYWAIT P0, [UR8+0x6000], RZ ;  /* 0x006000ffff0075a7 */ /* 0x000ea40008001108 */
[----:B-12---:R-:W-:Y:S05]  /*1a20*/  @!P0 BRA `(.L_x_55) ;  /* 0x0000000c00948947 */ /* 0x006fea0003800000 */
.L_x_67:
[----:B------:R-:W-:Y:S05]  /*1a30*/  BRA.U UP0, `(.L_x_56) ;  /* 0x00000001001c7547 */ /* 0x000fea000b800000 */
[----:B------:R-:W-:Y:S01]  /*1a40*/  UMOV UR4, 0x0 ;  /* 0x0000000000047882 */ /* 0x000fe20000000000 */
[----:B------:R-:W-:Y:S01]  /*1a50*/  UMOV UR5, 0x8400010 ;  /* 0x0840001000057882 */ /* 0x000fe20000000000 */
[----:B------:R-:W-:Y:S01]  /*1a60*/  UMOV UR24, 0x0 ;  /* 0x0000000000187882 */ /* 0x000fe20000000000 */
[----:B------:R-:W-:Y:S01]  /*1a70*/  UMOV UR25, 0x8400010 ;  /* 0x0840001000197882 */ /* 0x000fe20000000000 */
[----:B------:R1:W-:Y:S01]  /*1a80*/  UTCQMMA gdesc[UR6], gdesc[UR16], tmem[UR29], tmem[UR4], idesc[UR5], !UPT ;  /* 0x00ff0410060075ea */ /* 0x0003e2000f80031d */
[----:B------:R1:W-:Y:S01]  /*1a90*/  UTCQMMA gdesc[UR18], gdesc[UR20], tmem[UR29], tmem[UR24], idesc[UR25], UPT ;  /* 0x00ff1814120075ea */ /* 0x0003e2000b80031d */
[----:B------:R-:W-:Y:S02]  /*1aa0*/  NOP ;  /* 0x0000000000007918 */ /* 0x000fe40000000000 */
.L_x_56:
[----:B------:R-:W-:Y:S01]  /*1ab0*/  ELECT P0, URZ, PT ;  /* 0x0000000000ff782f */ /* 0x000fe20003800000 */
[----:B-1----:R-:W-:-:S03]  /*1ac0*/  UIADD3 UR4, UPT, UPT, UR8, 0x6010, URZ ;  /* 0x0000601008047890 */ /* 0x002fc6000fffe0ff */
[----:B------:R-:W-:Y:S01]  /*1ad0*/  ISETP.LT.U32.AND P0, PT, R132, 0x20, P0 ;  /* 0x000000208400780c */ /* 0x000fe20000701070 */
[----:B------:R-:W-:-:S12]  /*1ae0*/  UMOV UR5, URZ ;  /* 0x000000ff00057c82 */ /* 0x000fd80008000000 */
[----:B------:R-:W-:Y:S01]  /*1af0*/  VOTEU.ANY UP0, P0 ;  /* 0x0000000000ff7886 */ /* 0x000fe20000000100 */
[----:B------:R-:W-:Y:S01]  /*1b00*/  VOTEU.ANY UP1, P0 ;  /* 0x0000000000ff7886 */ /* 0x000fe20000020100 */
[----:B------:R-:W-:-:S03]  /*1b10*/  ISETP.GE.U32.AND P0, PT, R10, 0x41, PT ;  /* 0x000000410a00780c */ /* 0x000fc60003f06070 */
[----:B------:R-:W-:Y:S02]  /*1b20*/  @UP0 UMOV UR9, UR4 ;  /* 0x0000000400090c82 */ /* 0x000fe40008000000 */
[----:B------:R1:W-:Y:S01]  /*1b30*/  @UP1 UTCBAR [UR9], URZ ;  /* 0x000000ff090013e9 */ /* 0x0003e200080000ff */
[----:B------:R-:W-:Y:S06]  /*1b40*/  BAR.SYNC.DEFER_BLOCKING 0x0 ;  /* 0x0000000000007b1d */ /* 0x000fec0000010000 */
[----:B------:R-:W2:Y:S02]  /*1b50*/  SYNCS.PHASECHK.TRANS64.TRYWAIT P1, [UR8+0x6010], RZ ;  /* 0x006010ffff0075a7 */ /* 0x000ea40008021108 */
[----:B-12---:R-:W-:Y:S05]  /*1b60*/  @!P1 BRA `(.L_x_57) ;  /* 0x0000000c00509947 */ /* 0x006fea0003800000 */
.L_x_68:
[----:B------:R-:W-:Y:S05]  /*1b70*/  @!P0 BRA `(.L_x_54) ;  /* 0x0000000000c88947 */ /* 0x000fea0003800000 */
[----:B------:R-:W-:Y:S01]  /*1b80*/  IMAD.MOV.U32 R2, RZ, RZ, 0x1 ;  /* 0x00000001ff027424 */ /* 0x000fe200078e00ff */
[----:B------:R-:W1:Y:S01]  /*1b90*/  LDCU UR32, c[0x0][0x3a0] ;  /* 0x00007400ff2077ac */ /* 0x000e620008000800 */
[----:B------:R-:W-:-:S05]  /*1ba0*/  UMOV UR26, 0x40 ;  /* 0x00000040001a7882 */ /* 0x000fca0000000000 */
.L_x_61:
[----:B------:R-:W-:Y:S01]  /*1bb0*/  BAR.SYNC.DEFER_BLOCKING 0x0 ;  /* 0x0000000000007b1d */ /* 0x000fe20000010000 */
[----:B------:R-:W-:Y:S01]  /*1bc0*/  ELECT P1, URZ, PT ;  /* 0x0000000000ff782f */ /* 0x000fe20003820000 */
[----:B------:R-:W-:Y:S01]  /*1bd0*/  @!P3 IMAD.MOV.U32 R3, RZ, RZ, 0x6000 ;  /* 0x00006000ff03b424 */ /* 0x000fe200078e00ff */
[----:B------:R-:W-:Y:S02]  /*1be0*/  ELECT P0, URZ, PT ;  /* 0x0000000000ff782f */ /* 0x000fe40003800000 */
[C---:B------:R-:W-:Y:S01]  /*1bf0*/  ISETP.LT.U32.AND P1, PT, R132.reuse, 0x20, P1 ;  /* 0x000000208400780c */ /* 0x040fe20000f21070 */
[----:B------:R-:W-:Y:S01]  /*1c00*/  UMOV UR10, UR26 ;  /* 0x0000001a000a7c82 */ /* 0x000fe20008000000 */
[----:B------:R-:W-:-:S11]  /*1c10*/  ISETP.LT.U32.AND P0, PT, R132, 0x20, P0 ;  /* 0x000000208400780c */ /* 0x000fd60000701070 */
[----:B------:R-:W-:Y:S02]  /*1c20*/  VOTEU.ANY UP0, P1 ;  /* 0x0000000000ff7886 */ /* 0x000fe40000800100 */
[----:B------:R-:W-:-:S03]  /*1c30*/  VOTEU.ANY UP1, P0 ;  /* 0x0000000000ff7886 */ /* 0x000fc60000020100 */
[----:B--2---:R-:W-:Y:S02]  /*1c40*/  @UP0 UIADD3 UR24, UPT, UPT, UR8, 0x4000, URZ ;  /* 0x0000400008180890 */ /* 0x004fe4000fffe0ff */
[----:B------:R2:W-:Y:S01]  /*1c50*/  @!P3 SYNCS.ARRIVE.TRANS64 RZ, [UR8+0x6000], R3 ;  /* 0x00600003ffffb9a7 */ /* 0x0005e20008000008 */
[----:B------:R-:W-:Y:S01]  /*1c60*/  @UP0 UIADD3 UR25, UPT, UPT, UR8, 0x6000, URZ ;  /* 0x0000600008190890 */ /* 0x000fe2000fffe0ff */
[----:B------:R-:W-:Y:S01]  /*1c70*/  VOTEU.ANY UP0, P1 ;  /* 0x0000000000ff7886 */ /* 0x000fe20000800100 */
[----:B------:R-:W-:Y:S01]  /*1c80*/  BAR.SYNC.DEFER_BLOCKING 0x0 ;  /* 0x0000000000007b1d */ /* 0x000fe20000010000 */
[----:B------:R-:W-:Y:S01]  /*1c90*/  @UP1 UIADD3 UR9, UPT, UPT, UR8, 0x6000, URZ ;  /* 0x0000600008091890 */ /* 0x000fe2000fffe0ff */
[----:B--2---:R-:W-:-:S04]  /*1ca0*/  IMAD.U32 R3, R2, -0x80000000, RZ ;  /* 0x8000000002037824 */ /* 0x004fc800078e00ff */
[----:B------:R-:W-:Y:S01]  /*1cb0*/  VOTEU.ANY UP1, P0 ;  /* 0x0000000000ff7886 */ /* 0x000fe20000020100 */
[----:B------:R2:W-:Y:S01]  /*1cc0*/  @UP0 UTMALDG.2D [UR24], [UR12] ;  /* 0x000000180c0005b4 */ /* 0x0005e20008008000 */
[----:B------:R-:W-:Y:S01]  /*1cd0*/  UISETP.NE.U32.AND UP0, UPT, UR22, URZ, UPT ;  /* 0x000000ff1600728c */ /* 0x000fe2000bf05070 */
[----:B------:R4:W-:Y:S06]  /*1ce0*/  MEMBAR.ALL.CTA ;  /* 0x0000000000007992 */ /* 0x0009ec0000008000 */
[----:B----4-:R-:W4:Y:S02]  /*1cf0*/  FENCE.VIEW.ASYNC.S ;  /* 0x00000000000073c6 */ /* 0x010f240000000000 */
[----:B----4-:R-:W-:Y:S06]  /*1d00*/  BAR.SYNC.DEFER_BLOCKING 0x0 ;  /* 0x0000000000007b1d */ /* 0x010fec0000010000 */
[----:B------:R2:W-:Y:S02]  /*1d10*/  @UP1 UTMALDG.2D [UR8], [UR14] ;  /* 0x000000080e0015b4 */ /* 0x0005e40008008000 */
[----:B------:R-:W-:Y:S06]  /*1d20*/  BAR.SYNC.DEFER_BLOCKING 0x0 ;  /* 0x0000000000007b1d */ /* 0x000fec0000010000 */
[----:B------:R-:W4:Y:S02]  /*1d30*/  SYNCS.PHASECHK.TRANS64.TRYWAIT P0, [UR8+0x6000], R3 ;  /* 0x00600003ff0075a7 */ /* 0x000f240008001108 */
[----:B--2-4-:R-:W-:Y:S05]  /*1d40*/  @!P0 BRA `(.L_x_58) ;  /* 0x0000000800e48947 */ /* 0x014fea0003800000 */
.L_x_69:
[----:B------:R-:W-:Y:S05]  /*1d50*/  BRA.U UP0, `(.L_x_59) ;  /* 0x00000001001c7547 */ /* 0x000fea000b800000 */
[----:B------:R-:W-:Y:S01]  /*1d60*/  UMOV UR24, 0x0 ;  /* 0x0000000000187882 */ /* 0x000fe20000000000 */
[----:B------:R-:W-:Y:S01]  /*1d70*/  UMOV UR25, 0x8400010 ;  /* 0x0840001000197882 */ /* 0x000fe20000000000 */
[----:B------:R-:W-:Y:S01]  /*1d80*/  UMOV UR30, 0x0 ;  /* 0x00000000001e7882 */ /* 0x000fe20000000000 */
[----:B------:R-:W-:Y:S01]  /*1d90*/  UMOV UR31, 0x8400010 ;  /* 0x08400010001f7882 */ /* 0x000fe20000000000 */
[----:B------:R2:W-:Y:S01]  /*1da0*/  UTCQMMA gdesc[UR6], gdesc[UR16], tmem[UR29], tmem[UR24], idesc[UR25], UPT ;  /* 0x00ff1810060075ea */ /* 0x0005e2000b80031d */
[----:B------:R2:W-:Y:S01]  /*1db0*/  UTCQMMA gdesc[UR18], gdesc[UR20], tmem[UR29], tmem[UR30], idesc[UR31], UPT ;  /* 0x00ff1e14120075ea */ /* 0x0005e2000b80031d */
[----:B------:R-:W-:Y:S02]  /*1dc0*/  NOP ;  /* 0x0000000000007918 */ /* 0x000fe40000000000 */
.L_x_59:
[----:B------:R-:W-:-:S04]  /*1dd0*/  ELECT P0, URZ, PT ;  /* 0x0000000000ff782f */ /* 0x000fc80003800000 */
[----:B------:R-:W-:-:S13]  /*1de0*/  ISETP.LT.U32.AND P0, PT, R132, 0x20, P0 ;  /* 0x000000208400780c */ /* 0x000fda0000701070 */
[----:B------:R-:W-:Y:S01]  /*1df0*/  VOTEU.ANY UP0, P0 ;  /* 0x0000000000ff7886 */ /* 0x000fe20000000100 */
[----:B------:R-:W-:-:S04]  /*1e00*/  VOTEU.ANY UP1, P0 ;  /* 0x0000000000ff7886 */ /* 0x000fc80000020100 */
[----:B------:R-:W-:Y:S02]  /*1e10*/  @UP0 UMOV UR9, UR4 ;  /* 0x0000000400090c82 */ /* 0x000fe40008000000 */
[----:B------:R4:W-:Y:S01]  /*1e20*/  @UP1 UTCBAR [UR9], URZ ;  /* 0x000000ff090013e9 */ /* 0x0009e200080000ff */
[----:B------:R-:W-:Y:S06]  /*1e30*/  BAR.SYNC.DEFER_BLOCKING 0x0 ;  /* 0x0000000000007b1d */ /* 0x000fec0000010000 */
[----:B------:R-:W5:Y:S02]  /*1e40*/  SYNCS.PHASECHK.TRANS64.TRYWAIT P0, [UR8+0x6010], R3 ;  /* 0x00601003ff0075a7 */ /* 0x000f640008001108 */
[----:B----45:R-:W-:Y:S05]  /*1e50*/  @!P0 BRA `(.L_x_60) ;  /* 0x0000000800ac8947 */ /* 0x030fea0003800000 */
.L_x_70:
[----:B------:R-:W-:Y:S01]  /*1e60*/  UIADD3 UR26, UPT, UPT, UR26, 0x40, URZ ;  /* 0x000000401a1a7890 */ /* 0x000fe2000fffe0ff */
[----:B------:R-:W-:-:S03]  /*1e70*/  LOP3.LUT R2, R2, 0x1, RZ, 0x3c, !PT ;  /* 0x0000000102027812 */ /* 0x000fc600078e3cff */
[----:B-1----:R-:W-:-:S09]  /*1e80*/  UISETP.GE.AND UP0, UPT, UR26, UR32, UPT ;  /* 0x000000201a00728c */ /* 0x002fd2000bf06270 */
[----:B------:R-:W-:Y:S05]  /*1e90*/  BRA.U !UP0, `(.L_x_61) ;  /* 0xfffffffd08447547 */ /* 0x000fea000b83ffff */
.L_x_54:
[----:B--2-4-:R-:W-:Y:S06]  /*1ea0*/  BAR.SYNC.DEFER_BLOCKING 0x0 ;  /* 0x0000000000007b1d */ /* 0x014fec0000010000 */
[----:B------:R-:W-:Y:S04]  /*1eb0*/  BSSY.RECONVERGENT B4, `(.L_x_62) ;  /* 0x0000004000047945 */ /* 0x000fe80003800200 */
[----:B------:R-:W-:Y:S05]  /*1ec0*/  @P3 BRA `(.L_x_63) ;  /* 0x0000000000083947 */ /* 0x000fea0003800000 */
[----:B------:R-:W2:Y:S02]  /*1ed0*/  SYNCS.CCTL.IV [UR8+0x6000] ;  /* 0x00600000ff0079b1 */ /* 0x000ea40008000008 */
[----:B--2---:R-:W2:Y:S02]  /*1ee0*/  SYNCS.CCTL.IV [UR8+0x6010] ;  /* 0x00601000ff0079b1 */ /* 0x004ea40008000008 */
.L_x_63:
[----:B-1----:R-:W-:Y:S05]  /*1ef0*/  BSYNC.RECONVERGENT B4 ;  /* 0x0000000000047941 */ /* 0x002fea0003800200 */
.L_x_62:
[----:B------:R-:W-:Y:S01]  /*1f00*/  USHF.L.U32 UR4, UR22, 0x15, URZ ;  /* 0x0000001516047899 */ /* 0x000fe200080006ff */
[C---:B------:R-:W-:Y:S01]  /*1f10*/  IMAD.SHL.U32 R2, R0.reuse, 0x80, RZ ;  /* 0x0000008000027824 */ /* 0x040fe200078e00ff */
[----:B------:R-:W-:Y:S01]  /*1f20*/  USHF.L.U32 UR5, UR22, 0x5, URZ ;  /* 0x0000000516057899 */ /* 0x000fe200080006ff */
[----:B------:R-:W-:Y:S01]  /*1f30*/  IMAD.SHL.U32 R3, R0, 0x10, RZ ;  /* 0x0000001000037824 */ /* 0x000fe200078e00ff */
[----:B------:R-:W-:Y:S02]  /*1f40*/  ULOP3.LUT UR4, UR4, 0x600000, URZ, 0xc0, !UPT ;  /* 0x0060000004047892 */ /* 0x000fe4000f8ec0ff */
[----:B------:R-:W-:Y:S01]  /*1f50*/  ULOP3.LUT UR5, UR5, 0x80, URZ, 0xc0, !UPT ;  /* 0x0000008005057892 */ /* 0x000fe2000f8ec0ff */
[----:B------:R-:W-:Y:S02]  /*1f60*/  LOP3.LUT R2, R2, 0x7f80, RZ, 0xc0, !PT ;  /* 0x00007f8002027812 */ /* 0x000fe400078ec0ff */
[----:B------:R-:W-:Y:S01]  /*1f70*/  ELECT P0, URZ, PT ;  /* 0x0000000000ff782f */ /* 0x000fe20003800000 */
[----:B------:R-:W-:Y:S01]  /*1f80*/  UIADD3 UR4, UPT, UPT, UR5, UR4, UR29 ;  /* 0x0000000405047290 */ /* 0x000fe2000fffe01d */
[----:B------:R-:W-:Y:S01]  /*1f90*/  LOP3.LUT R2, R2, 0x70, R3, 0xf8, !PT ;  /* 0x0000007002027812 */ /* 0x000fe200078ef803 */
[----:B------:R-:W-:Y:S01]  /*1fa0*/  ULOP3.LUT UR22, UR22, 0x1, URZ, 0xc0, !UPT ;  /* 0x0000000116167892 */ /* 0x000fe2000f8ec0ff */
[----:B------:R-:W-:Y:S01]  /*1fb0*/  ISETP.LT.U32.AND P0, PT, R132, 0x40, P0 ;  /* 0x000000408400780c */ /* 0x000fe20000701070 */
[----:B------:R-:W-:Y:S01]  /*1fc0*/  UMOV UR14, UR27 ;  /* 0x0000001b000e7c82 */ /* 0x000fe20008000000 */
[C---:B------:R-:W-:Y:S01]  /*1fd0*/  LOP3.LUT R0, R2.reuse, 0x10, RZ, 0x3c, !PT ;  /* 0x0000001002007812 */ /* 0x040fe200078e3cff */
[----:B------:R-:W-:Y:S01]  /*1fe0*/  ULEA UR13, UR22, UR11, 0x7 ;  /* 0x0000000b160d7291 */ /* 0x000fe2000f8e38ff */
[----:B------:R-:W-:Y:S01]  /*1ff0*/  LOP3.LUT R3, R2, 0x20, RZ, 0x3c, !PT ;  /* 0x0000002002037812 */ /* 0x000fe200078e3cff */
[----:B------:R-:W-:Y:S01]  /*2000*/  ULEA UR12, UR22, UR8, 0xe ;  /* 0x00000008160c7291 */ /* 0x000fe2000f8e70ff */
[----:B---3--:R-:W1:Y:S01]  /*2010*/  LDTM.x128 R4, tmem[UR4] ;  /* 0x00000004000479ee */ /* 0x008e6200083c0000 */
[----:B------:R-:W-:-:S06]  /*2020*/  NOP ;  /* 0x0000000000007918 */ /* 0x000fcc0000000000 */
[----:B-1----:R-:W-:Y:S01]  /*2030*/  VOTEU.ANY UP0, P0 ;  /* 0x0000000000ff7886 */ /* 0x002fe20000000100 */
[----:B------:R-:W-:-:S04]  /*2040*/  VOTEU.ANY UP1, P0 ;  /* 0x0000000000ff7886 */ /* 0x000fc80000020100 */
[----:B------:R-:W-:Y:S01]  /*2050*/  @UP0 UMOV UR4, UR23 ;  /* 0x0000001700040c82 */ /* 0x000fe20008000000 */
[----:B------:R-:W-:Y:S01]  /*2060*/  @UP0 UMOV UR5, UR28 ;  /* 0x0000001c00050c82 */ /* 0x000fe20008000000 */
[----:B--2---:R-:W-:Y:S01]  /*2070*/  BAR.SYNC.DEFER_BLOCKING 0x0 ;  /* 0x0000000000007b1d */ /* 0x004fe20000010000 */
[----:B------:R-:W-:Y:S02]  /*2080*/  F2FP.SATFINITE.E4M3.F32.PACK_AB_MERGE_C R6, R7, R6, RZ ;  /* 0x000000060706723e */ /* 0x000fe400048070ff */
[----:B------:R-:W-:Y:S02]  /*2090*/  F2FP.SATFINITE.E4M3.F32.PACK_AB_MERGE_C R10, R11, R10, RZ ;  /* 0x0000000a0b0a723e */ /* 0x000fe400048070ff */
[----:B------:R-:W-:Y:S02]  /*20a0*/  F2FP.SATFINITE.E4M3.F32.PACK_AB_MERGE_C R14, R15, R14, RZ ;  /* 0x0000000e0f0e723e */ /* 0x000fe400048070ff */
[----:B------:R-:W-:Y:S02]  /*20b0*/  F2FP.SATFINITE.E4M3.F32.PACK_AB_MERGE_C R7, R19, R18, RZ ;  /* 0x000000121307723e */ /* 0x000fe400048070ff */
[----:B------:R-:W-:-:S02]  /*20c0*/  F2FP.SATFINITE.E4M3.F32.PACK_AB_MERGE_C R22, R23, R22, RZ ;  /* 0x000000161716723e */ /* 0x000fc400048070ff */
[----:B------:R-:W-:Y:S02]  /*20d0*/  F2FP.SATFINITE.E4M3.F32.PACK_AB_MERGE_C R26, R27, R26, RZ ;  /* 0x0000001a1b1a723e */ /* 0x000fe400048070ff */
        /* <DEDUP_REMOVED lines=11> */
[----:B------:R-:W-:Y:S02]  /*2190*/  F2FP.SATFINITE.E4M3.F32.PACK_AB_MERGE_C R4, R5, R4, R6 ;  /* 0x000000040504723e */ /* 0x000fe40004807006 */
[----:B------:R-:W-:Y:S02]  /*21a0*/  F2FP.SATFINITE.E4M3.F32.PACK_AB_MERGE_C R74, R75, R74, RZ ;  /* 0x0000004a4b4a723e */ /* 0x000fe400048070ff */
[----:B------:R-:W-:Y:S02]  /*21b0*/  F2FP.SATFINITE.E4M3.F32.PACK_AB_MERGE_C R78, R79, R78, RZ ;  /* 0x0000004e4f4e723e */ /* 0x000fe400048070ff */
[----:B------:R-:W-:Y:S02]  /*21c0*/  F2FP.SATFINITE.E4M3.F32.PACK_AB_MERGE_C R82, R83, R82, RZ ;  /* 0x000000525352723e */ /* 0x000fe400048070ff */
[----:B------:R-:W-:Y:S02]  /*21d0*/  F2FP.SATFINITE.E4M3.F32.PACK_AB_MERGE_C R86, R87, R86, RZ ;  /* 0x000000565756723e */ /* 0x000fe400048070ff */
[----:B------:R-:W-:-:S02]  /*21e0*/  F2FP.SATFINITE.E4M3.F32.PACK_AB_MERGE_C R5, R9, R8, R10 ;  /* 0x000000080905723e */ /* 0x000fc4000480700a */
[----:B------:R-:W-:Y:S02]  /*21f0*/  F2FP.SATFINITE.E4M3.F32.PACK_AB_MERGE_C R6, R13, R12, R14 ;  /* 0x0000000c0d06723e */ /* 0x000fe4000480700e */
[----:B------:R-:W-:Y:S02]  /*2200*/  F2FP.SATFINITE.E4M3.F32.PACK_AB_MERGE_C R7, R17, R16, R7 ;  /* 0x000000101107723e */ /* 0x000fe40004807007 */
[----:B------:R-:W-:Y:S02]  /*2210*/  F2FP.SATFINITE.E4M3.F32.PACK_AB_MERGE_C R20, R21, R20, R22 ;  /* 0x000000141514723e */ /* 0x000fe40004807016 */
[----:B------:R-:W-:Y:S01]  /*2220*/  F2FP.SATFINITE.E4M3.F32.PACK_AB_MERGE_C R90, R91, R90, RZ ;  /* 0x0000005a5b5a723e */ /* 0x000fe200048070ff */
[----:B------:R1:W-:Y:S01]  /*2230*/  STS.128 [R2+UR8], R4 ;  /* 0x0000000402007988 */ /* 0x0003e20008000c08 */
[----:B------:R-:W-:Y:S02]  /*2240*/  F2FP.SATFINITE.E4M3.F32.PACK_AB_MERGE_C R94, R95, R94, RZ ;  /* 0x0000005e5f5e723e */ /* 0x000fe400048070ff */
[----:B------:R-:W-:-:S02]  /*2250*/  F2FP.SATFINITE.E4M3.F32.PACK_AB_MERGE_C R98, R99, R98, RZ ;  /* 0x000000626362723e */ /* 0x000fc400048070ff */
[----:B------:R-:W-:Y:S02]  /*2260*/  F2FP.SATFINITE.E4M3.F32.PACK_AB_MERGE_C R102, R103, R102, RZ ;  /* 0x000000666766723e */ /* 0x000fe400048070ff */
[----:B------:R-:W-:Y:S02]  /*2270*/  F2FP.SATFINITE.E4M3.F32.PACK_AB_MERGE_C R21, R25, R24, R26 ;  /* 0x000000181915723e */ /* 0x000fe4000480701a */
[----:B------:R-:W-:Y:S02]  /*2280*/  F2FP.SATFINITE.E4M3.F32.PACK_AB_MERGE_C R22, R29, R28, R30 ;  /* 0x0000001c1d16723e */ /* 0x000fe4000480701e */
[----:B------:R-:W-:Y:S02]  /*2290*/  F2FP.SATFINITE.E4M3.F32.PACK_AB_MERGE_C R23, R33, R32, R23 ;  /* 0x000000202117723e */ /* 0x000fe40004807017 */
[----:B------:R-:W-:Y:S02]  /*22a0*/  F2FP.SATFINITE.E4M3.F32.PACK_AB_MERGE_C R36, R37, R36, R38 ;  /* 0x000000242524723e */ /* 0x000fe40004807026 */
[----:B------:R-:W-:Y:S01]  /*22b0*/  F2FP.SATFINITE.E4M3.F32.PACK_AB_MERGE_C R106, R107, R106, RZ ;  /* 0x0000006a6b6a723e */ /* 0x000fe200048070ff */
[----:B------:R1:W-:Y:S01]  /*22c0*/  STS.128 [R0+UR8], R20 ;  /* 0x0000001400007988 */ /* 0x0003e20008000c08 */
[----:B------:R-:W-:-:S02]  /*22d0*/  F2FP.SATFINITE.E4M3.F32.PACK_AB_MERGE_C R110, R111, R110, RZ ;  /* 0x0000006e6f6e723e */ /* 0x000fc400048070ff */
[----:B------:R-:W-:Y:S02]  /*22e0*/  F2FP.SATFINITE.E4M3.F32.PACK_AB_MERGE_C R114, R115, R114, RZ ;  /* 0x000000727372723e */ /* 0x000fe400048070ff */
[----:B------:R-:W-:Y:S02]  /*22f0*/  F2FP.SATFINITE.E4M3.F32.PACK_AB_MERGE_C R118, R119, R118, RZ ;  /* 0x000000767776723e */ /* 0x000fe400048070ff */
[----:B------:R-:W-:Y:S02]  /*2300*/  F2FP.SATFINITE.E4M3.F32.PACK_AB_MERGE_C R37, R41, R40, R42 ;  /* 0x000000282925723e */ /* 0x000fe4000480702a */
[----:B------:R-:W-:Y:S02]  /*2310*/  F2FP.SATFINITE.E4M3.F32.PACK_AB_MERGE_C R38, R45, R44, R46 ;  /* 0x0000002c2d26723e */ /* 0x000fe4000480702e */
[----:B------:R-:W-:Y:S02]  /*2320*/  F2FP.SATFINITE.E4M3.F32.PACK_AB_MERGE_C R39, R49, R48, R50 ;  /* 0x000000303127723e */ /* 0x000fe40004807032 */
[----:B------:R-:W-:-:S02]  /*2330*/  F2FP.SATFINITE.E4M3.F32.PACK_AB_MERGE_C R52, R53, R52, R54 ;  /* 0x000000343534723e */ /* 0x000fc40004807036 */
[----:B------:R-:W-:Y:S01]  /*2340*/  F2FP.SATFINITE.E4M3.F32.PACK_AB_MERGE_C R122, R123, R122, RZ ;  /* 0x0000007a7b7a723e */ /* 0x000fe200048070ff */
[----:B------:R1:W-:Y:S01]  /*2350*/  STS.128 [R3+UR8], R36 ;  /* 0x0000002403007988 */ /* 0x0003e20008000c08 */
[----:B------:R-:W-:Y:S02]  /*2360*/  F2FP.SATFINITE.E4M3.F32.PACK_AB_MERGE_C R126, R127, R126, RZ ;  /* 0x0000007e7f7e723e */ /* 0x000fe400048070ff */
[----:B------:R-:W-:Y:S02]  /*2370*/  F2FP.SATFINITE.E4M3.F32.PACK_AB_MERGE_C R130, R131, R130, RZ ;  /* 0x000000828382723e */ /* 0x000fe400048070ff */
[----:B------:R-:W-:Y:S02]  /*2380*/  F2FP.SATFINITE.E4M3.F32.PACK_AB_MERGE_C R53, R57, R56, R58 ;  /* 0x000000383935723e */ /* 0x000fe4000480703a */
[----:B------:R-:W-:Y:S02]  /*2390*/  F2FP.SATFINITE.E4M3.F32.PACK_AB_MERGE_C R54, R61, R60, R62 ;  /* 0x0000003c3d36723e */ /* 0x000fe4000480703e */
[----:B------:R-:W-:-:S02]  /*23a0*/  F2FP.SATFINITE.E4M3.F32.PACK_AB_MERGE_C R55, R65, R64, R66 ;  /* 0x000000404137723e */ /* 0x000fc40004807042 */
[----:B------:R-:W-:Y:S02]  /*23b0*/  F2FP.SATFINITE.E4M3.F32.PACK_AB_MERGE_C R68, R69, R68, R70 ;  /* 0x000000444544723e */ /* 0x000fe40004807046 */
[----:B------:R-:W-:Y:S02]  /*23c0*/  LOP3.LUT R8, R2, 0x30, RZ, 0x3c, !PT ;  /* 0x0000003002087812 */ /* 0x000fe400078e3cff */
[----:B------:R-:W-:Y:S02]  /*23d0*/  F2FP.SATFINITE.E4M3.F32.PACK_AB_MERGE_C R69, R73, R72, R74 ;  /* 0x000000484945723e */ /* 0x000fe4000480704a */
[----:B------:R-:W-:Y:S01]  /*23e0*/  F2FP.SATFINITE.E4M3.F32.PACK_AB_MERGE_C R70, R77, R76, R78 ;  /* 0x0000004c4d46723e */ /* 0x000fe2000480704e */
[----:B------:R1:W-:Y:S01]  /*23f0*/  STS.128 [R8+UR8], R52 ;  /* 0x0000003408007988 */ /* 0x0003e20008000c08 */
[----:B------:R-:W-:Y:S02]  /*2400*/  F2FP.SATFINITE.E4M3.F32.PACK_AB_MERGE_C R71, R81, R80, R82 ;  /* 0x000000505147723e */ /* 0x000fe40004807052 */
[----:B------:R-:W-:-:S02]  /*2410*/  F2FP.SATFINITE.E4M3.F32.PACK_AB_MERGE_C R84, R85, R84, R86 ;  /* 0x000000545554723e */ /* 0x000fc40004807056 */
[C---:B------:R-:W-:Y:S02]  /*2420*/  LOP3.LUT R9, R2.reuse, 0x40, RZ, 0x3c, !PT ;  /* 0x0000004002097812 */ /* 0x040fe400078e3cff */
[----:B------:R-:W-:Y:S02]  /*2430*/  F2FP.SATFINITE.E4M3.F32.PACK_AB_MERGE_C R85, R89, R88, R90 ;  /* 0x000000585955723e */ /* 0x000fe4000480705a */
[----:B------:R-:W-:Y:S01]  /*2440*/  F2FP.SATFINITE.E4M3.F32.PACK_AB_MERGE_C R86, R93, R92, R94 ;  /* 0x0000005c5d56723e */ /* 0x000fe2000480705e */
[----:B------:R1:W-:Y:S01]  /*2450*/  STS.128 [R9+UR8], R68 ;  /* 0x0000004409007988 */ /* 0x0003e20008000c08 */
[----:B------:R-:W-:Y:S02]  /*2460*/  F2FP.SATFINITE.E4M3.F32.PACK_AB_MERGE_C R87, R97, R96, R98 ;  /* 0x000000606157723e */ /* 0x000fe40004807062 */
[----:B------:R-:W-:Y:S02]  /*2470*/  F2FP.SATFINITE.E4M3.F32.PACK_AB_MERGE_C R100, R101, R100, R102 ;  /* 0x000000646564723e */ /* 0x000fe40004807066 */
[----:B------:R-:W-:-:S02]  /*2480*/  LOP3.LUT R10, R2, 0x50, RZ, 0x3c, !PT ;  /* 0x00000050020a7812 */ /* 0x000fc400078e3cff */
[----:B------:R-:W-:Y:S02]  /*2490*/  F2FP.SATFINITE.E4M3.F32.PACK_AB_MERGE_C R101, R105, R104, R106 ;  /* 0x000000686965723e */ /* 0x000fe4000480706a */
[----:B------:R-:W-:Y:S01]  /*24a0*/  F2FP.SATFINITE.E4M3.F32.PACK_AB_MERGE_C R102, R109, R108, R110 ;  /* 0x0000006c6d66723e */ /* 0x000fe2000480706e */
[----:B------:R1:W-:Y:S01]  /*24b0*/  STS.128 [R10+UR8], R84 ;  /* 0x000000540a007988 */ /* 0x0003e20008000c08 */
[----:B------:R-:W-:Y:S02]  /*24c0*/  F2FP.SATFINITE.E4M3.F32.PACK_AB_MERGE_C R103, R113, R112, R114 ;  /* 0x000000707167723e */ /* 0x000fe40004807072 */
[----:B------:R-:W-:Y:S02]  /*24d0*/  F2FP.SATFINITE.E4M3.F32.PACK_AB_MERGE_C R116, R117, R116, R118 ;  /* 0x000000747574723e */ /* 0x000fe40004807076 */
[----:B------:R-:W-:Y:S02]  /*24e0*/  LOP3.LUT R11, R2, 0x60, RZ, 0x3c, !PT ;  /* 0x00000060020b7812 */ /* 0x000fe400078e3cff */
[----:B------:R-:W-:-:S02]  /*24f0*/  F2FP.SATFINITE.E4M3.F32.PACK_AB_MERGE_C R117, R121, R120, R122 ;  /* 0x000000787975723e */ /* 0x000fc4000480707a */
[----:B------:R-:W-:Y:S01]  /*2500*/  F2FP.SATFINITE.E4M3.F32.PACK_AB_MERGE_C R118, R125, R124, R126 ;  /* 0x0000007c7d76723e */ /* 0x000fe2000480707e */
[----:B------:R1:W-:Y:S01]  /*2510*/  STS.128 [R11+UR8], R100 ;  /* 0x000000640b007988 */ /* 0x0003e20008000c08 */
[----:B------:R-:W-:Y:S02]  /*2520*/  F2FP.SATFINITE.E4M3.F32.PACK_AB_MERGE_C R119, R129, R128, R130 ;  /* 0x000000808177723e */ /* 0x000fe40004807082 */
[----:B------:R-:W-:-:S05]  /*2530*/  LOP3.LUT R12, R2, 0x70, RZ, 0x3c, !PT ;  /* 0x00000070020c7812 */ /* 0x000fca00078e3cff */
[----:B------:R1:W-:Y:S01]  /*2540*/  STS.128 [R12+UR8], R116 ;  /* 0x000000740c007988 */ /* 0x0003e20008000c08 */
[----:B------:R2:W-:Y:S06]  /*2550*/  MEMBAR.ALL.CTA ;  /* 0x0000000000007992 */ /* 0x0005ec0000008000 */
[----:B--2---:R-:W2:Y:S02]  /*2560*/  FENCE.VIEW.ASYNC.S ;  /* 0x00000000000073c6 */ /* 0x004ea40000000000 */
[----:B--2---:R-:W-:Y:S06]  /*2570*/  BAR.SYNC.DEFER_BLOCKING 0x0 ;  /* 0x0000000000007b1d */ /* 0x004fec0000010000 */
[----:B------:R1:W-:Y:S01]  /*2580*/  @UP1 UTMASTG.2D [UR12], [UR4] ;  /* 0x0000000c040013b5 */ /* 0x0003e20008008000 */
[----:B------:R0:W-:Y:S01]  /*2590*/  UTMACMDFLUSH ;  /* 0x00000000000079b7 */ /* 0x0001e20000000000 */
[----:B------:R-:W-:-:S04]  /*25a0*/  DEPBAR.LE SB0, 0x0 ;  /* 0x000080000000791a */ /* 0x000fc80000000000 */
[----:B------:R-:W-:Y:S08]  /*25b0*/  BAR.SYNC.DEFER_BLOCKING 0x0 ;  /* 0x0000000000007b1d */ /* 0x000ff00000010000 */
[----:B------:R-:W-:Y:S06]  /*25c0*/  BAR.SYNC.DEFER_BLOCKING 0x0 ;  /* 0x0000000000007b1d */ /* 0x000fec0000010000 */
[----:B-1----:R-:W-:Y:S05]  /*25d0*/  @P2 BRA `(.L_x_64) ;  /* 0x0000000000a02947 */ /* 0x002fea0003800000 */
[----:B------:R-:W1:Y:S01]  /*25e0*/  S2UR UR5, SR_CgaCtaId ;  /* 0x00000000000579c3 */ /* 0x000e620000008800 */
[----:B------:R-:W-:Y:S01]  /*25f0*/  NOP ;  /* 0x0000000000007918 */ /* 0x000fe20000000000 */
[----:B------:R-:W-:Y:S01]  /*2600*/  UMOV UR4, 0x50 ;  /* 0x0000005000047882 */ /* 0x000fe20000000000 */
[----:B------:R-:W-:Y:S02]  /*2610*/  IMAD.U32 R0, RZ, RZ, UR29 ;  /* 0x0000001dff007e24 */ /* 0x000fe4000f8e00ff */
[----:B------:R-:W-:Y:S02]  /*2620*/  IMAD.MOV.U32 R3, RZ, RZ, 0xff ;  /* 0x000000ffff037424 */ /* 0x000fe400078e00ff */
[----:B------:R-:W-:Y:S01]  /*2630*/  IMAD.MOV.U32 R7, RZ, RZ, 0x1 ;  /* 0x00000001ff077424 */ /* 0x000fe200078e00ff */
[----:B------:R-:W-:-:S04]  /*2640*/  LOP3.LUT R0, R0, 0xffff, RZ, 0xc0, !PT ;  /* 0x0000ffff00007812 */ /* 0x000fc800078ec0ff */
[----:B------:R-:W-:-:S05]  /*2650*/  SHF.R.U32.HI R0, RZ, 0x5, R0 ;  /* 0x00000005ff007819 */ /* 0x000fca0000011600 */
[----:B------:R-:W-:Y:S01]  /*2660*/  VIADD R2, R0, 0x10 ;  /* 0x0000001000027836 */ /* 0x000fe20000000000 */
[----:B------:R-:W-:Y:S01]  /*2670*/  SHF.L.U32 R0, R3, R0, RZ ;  /* 0x0000000003007219 */ /* 0x000fe200000006ff */
[----:B-1----:R-:W-:-:S03]  /*2680*/  ULEA UR6, UR5, UR4, 0x18 ;  /* 0x0000000405067291 */ /* 0x002fc6000f8ec0ff */
[----:B------:R-:W-:-:S04]  /*2690*/  SHF.L.U32 R3, R7, R2, RZ ;  /* 0x0000000207037219 */ /* 0x000fc800000006ff */
[----:B------:R-:W-:Y:S02]  /*26a0*/  LOP3.LUT R0, R3, R0, RZ, 0xfc, !PT ;  /* 0x0000000003007212 */ /* 0x000fe400078efcff */
[----:B------:R-:W1:Y:S02]  /*26b0*/  LDS R5, [UR6] ;  /* 0x00000006ff057984 */ /* 0x000e640008000800 */
[C---:B------:R-:W-:Y:S02]  /*26c0*/  LOP3.LUT R2, R0.reuse, 0xffff, RZ, 0xc0, !PT ;  /* 0x0000ffff00027812 */ /* 0x040fe400078ec0ff */
[----:B-1----:R-:W-:-:S04]  /*26d0*/  LOP3.LUT R3, R0, 0xffff, R5, 0x80, !PT ;  /* 0x0000ffff00037812 */ /* 0x002fc800078e8005 */
[----:B------:R-:W-:-:S13]  /*26e0*/  ISETP.NE.AND P0, PT, R3, R2, PT ;  /* 0x000000020300720c */ /* 0x000fda0003f05270 */
[----:B------:R-:W-:Y:S05]  /*26f0*/  @P0 BRA `(.L_x_65) ;  /* 0x0000000000500947 */ /* 0x000fea0003800000 */
[----:B------:R-:W-:Y:S02]  /*2700*/  SHF.R.U32.HI R5, RZ, 0x10, R5 ;  /* 0x00000010ff057819 */ /* 0x000fe40000011605 */
[----:B------:R-:W-:-:S04]  /*2710*/  SHF.R.U32.HI R2, RZ, 0x10, R0 ;  /* 0x00000010ff027819 */ /* 0x000fc80000011600 */
[----:B------:R-:W-:-:S04]  /*2720*/  LOP3.LUT R5, R5, R2, RZ, 0xc0, !PT ;  /* 0x0000000205057212 */ /* 0x000fc800078ec0ff */
[----:B------:R-:W-:-:S13]  /*2730*/  ISETP.NE.AND P0, PT, R5, R2, PT ;  /* 0x000000020500720c */ /* 0x000fda0003f05270 */
[----:B------:R-:W-:Y:S05]  /*2740*/  @P0 BRA `(.L_x_66) ;  /* 0x0000000000300947 */ /* 0x000fea0003800000 */
[----:B------:R-:W-:Y:S01]  /*2750*/  R2UR UR4, R0 ;  /* 0x00000000000472ca */ /* 0x000fe200000e0000 */
[----:B------:R-:W-:Y:S01]  /*2760*/  VOTEU.ANY UR5, UPT, PT ;  /* 0x0000000000057886 */ /* 0x000fe200038e0100 */
[----:B------:R-:W1:Y:S01]  /*2770*/  S2R R0, SR_LANEID ;  /* 0x0000000000007919 */ /* 0x000e620000000000 */
[----:B------:R-:W-:-:S10]  /*2780*/  UFLO.U32 UR5, UR5 ;  /* 0x00000005000572bd */ /* 0x000fd400080e0000 */
[----:B------:R-:W-:-:S06]  /*2790*/  ULOP3.LUT UR4, URZ, UR4, URZ, 0x33, !UPT ;  /* 0x00000004ff047292 */ /* 0x000fcc000f8e33ff */
[----:B------:R-:W-:-:S04]  /*27a0*/  IMAD.U32 R2, RZ, RZ, UR4 ;  /* 0x00000004ff027e24 */ /* 0x000fc8000f8e00ff */
[----:B------:R-:W2:Y:S02]  /*27b0*/  REDUX UR7, R2 ;  /* 0x00000000020773c4 */ /* 0x000ea40000000000 */
[----:B------:R3:W-:Y:S01]  /*27c0*/  UTCATOMSWS.AND URZ, UR4 ;  /* 0x0000000400ff79e3 */ /* 0x0007e20008000000 */
[----:B-1----:R-:W-:Y:S01]  /*27d0*/  ISETP.EQ.U32.AND P0, PT, R0, UR5, PT ;  /* 0x0000000500007c0c */ /* 0x002fe2000bf02070 */
[----:B--2---:R-:W-:-:S12]  /*27e0*/  IMAD.U32 R0, RZ, RZ, UR7 ;  /* 0x00000007ff007e24 */ /* 0x004fd8000f8e00ff */
[----:B------:R3:W-:Y:S01]  /*27f0*/  @P0 ATOMS.AND RZ, [UR6], R0 ;  /* 0x00000000ffff098c */ /* 0x0007e2000a800006 */
[----:B------:R-:W-:Y:S05]  /*2800*/  BRA `(.L_x_64) ;  /* 0x0000000000147947 */ /* 0x000fea0003800000 */
.L_x_66:
[----:B------:R-:W-:-:S07]  /*2810*/  MOV R2, 0x2830 ;  /* 0x0000283000027802 */ /* 0x000fce0000000f00 */
[----:B------:R-:W-:Y:S05]  /*2820*/  CALL.REL.NOINC `($__internal_0_$__cuda_sm10x_tcgen05_guardrail_trap_col_being_dealloced_not_returned_by_alloc) ;  /* 0x0000000000447944 */ /* 0x000fea0003c00000 */
[----:B------:R-:W-:Y:S05]  /*2830*/  BRA `(.L_x_64) ;  /* 0x0000000000087947 */ /* 0x000fea0003800000 */
.L_x_65:
[----:B------:R-:W-:-:S07]  /*2840*/  MOV R2, 0x2860 ;  /* 0x0000286000027802 */ /* 0x000fce0000000f00 */
[----:B------:R-:W-:Y:S05]  /*2850*/  CALL.REL.NOINC `($__internal_2_$__cuda_sm10x_tcgen05_guardrail_trap_unallocated_columns_being_dealloced) ;  /* 0x0000000000507944 */ /* 0x000fea0003c00000 */
.L_x_64:
[----:B------:R-:W-:Y:S01]  /*2860*/  NOP ;  /* 0x0000000000007918 */ /* 0x000fe20000000000 */
[----:B---3--:R-:W-:Y:S05]  /*2870*/  EXIT ;  /* 0x000000000000794d */ /* 0x008fea0003800000 */
.L_x_55:
[----:B------:R-:W1:Y:S02]  /*2880*/  SYNCS.PHASECHK.TRANS64.TRYWAIT P0, [UR8+0x6000], RZ ;  /* 0x006000ffff0075a7 */ /* 0x000e640008001108 */
[----:B-1----:R-:W-:Y:S05]  /*2890*/  @!P0 BRA `(.L_x_55) ;  /* 0xfffffffc00f88947 */ /* 0x002fea000383ffff */
[----:B------:R-:W-:Y:S05]  /*28a0*/  BRA `(.L_x_67) ;  /* 0xfffffff000607947 */ /* 0x000fea000383ffff */
.L_x_57:
[----:B------:R-:W1:Y:S02]  /*28b0*/  SYNCS.PHASECHK.TRANS64.TRYWAIT P1, [UR8+0x6010], RZ ;  /* 0x006010ffff0075a7 */ /* 0x000e640008021108 */
[----:B-1----:R-:W-:Y:S05]  /*28c0*/  @!P1 BRA `(.L_x_57) ;  /* 0xfffffffc00f89947 */ /* 0x002fea000383ffff */
[----:B------:R-:W-:Y:S05]  /*28d0*/  BRA `(.L_x_68) ;  /* 0xfffffff000a47947 */ /* 0x000fea000383ffff */
.L_x_58:
[----:B------:R-:W2:Y:S02]  /*28e0*/  SYNCS.PHASECHK.TRANS64.TRYWAIT P0, [UR8+0x6000], R3 ;  /* 0x00600003ff0075a7 */ /* 0x000ea40008001108 */
[----:B--2---:R-:W-:Y:S05]  /*28f0*/  @!P0 BRA `(.L_x_58) ;  /* 0xfffffffc00f88947 */ /* 0x004fea000383ffff */
[----:B------:R-:W-:Y:S05]  /*2900*/  BRA `(.L_x_69) ;  /* 0xfffffff400107947 */ /* 0x000fea000383ffff */
.L_x_60:
[----:B------:R-:W4:Y:S02]  /*2910*/  SYNCS.PHASECHK.TRANS64.TRYWAIT P0, [UR8+0x6010], R3 ;  /* 0x00601003ff0075a7 */ /* 0x000f240008001108 */
[----:B----4-:R-:W-:Y:S05]  /*2920*/  @!P0 BRA `(.L_x_60) ;  /* 0xfffffffc00f88947 */ /* 0x010fea000383ffff */
[----:B------:R-:W-:Y:S05]  /*2930*/  BRA `(.L_x_70) ;  /* 0xfffffff400487947 */ /* 0x000fea000383ffff */
        .weak           $__internal_0_$__cuda_sm10x_tcgen05_guardrail_trap_col_being_dealloced_not_returned_by_alloc
        .type           $__internal_0_$__cuda_sm10x_tcgen05_guardrail_trap_col_being_dealloced_not_returned_by_alloc,@function
        .size           $__internal_0_$__cuda_sm10x_tcgen05_guardrail_trap_col_being_dealloced_not_returned_by_alloc,($__internal_1_$__cuda_sm10x_tcgen05_guardrail_trap_phase_invalid_during_alloc - $__internal_0_$__cuda_sm10x_tcgen05_guardrail_trap_col_being_dealloced_not_returned_by_alloc)
$__internal_0_$__cuda_sm10x_tcgen05_guardrail_trap_col_being_dealloced_not_returned_by_alloc:
[----:B------:R-:W-:Y:S05]  /*2940*/  BPT.TRAP 0x1 ;  /* 0x000000040000795c */ /* 0x000fea0000300000 */
[----:B------:R-:W-:-:S04]  /*2950*/  IMAD.MOV.U32 R3, RZ, RZ, 0x0 ;  /* 0x00000000ff037424 */ /* 0x000fc800078e00ff */
[----:B------:R-:W-:Y:S05]  /*2960*/  RET.REL.NODEC R2 `(gluon_tcgen05) ;  /* 0xffffffd402a47950 */ /* 0x000fea0003c3ffff */
        .weak           $__internal_1_$__cuda_sm10x_tcgen05_guardrail_trap_phase_invalid_during_alloc
        .type           $__internal_1_$__cuda_sm10x_tcgen05_guardrail_trap_phase_invalid_during_alloc,@function
        .size           $__internal_1_$__cuda_sm10x_tcgen05_guardrail_trap_phase_invalid_during_alloc,($__internal_2_$__cuda_sm10x_tcgen05_guardrail_trap_unallocated_columns_being_dealloced - $__internal_1_$__cuda_sm10x_tcgen05_guardrail_trap_phase_invalid_during_alloc)
$__internal_1_$__cuda_sm10x_tcgen05_guardrail_trap_phase_invalid_during_alloc:
[----:B------:R-:W-:Y:S05]  /*2970*/  BPT.TRAP 0x1 ;  /* 0x000000040000795c */ /* 0x000fea0000300000 */
[----:B------:R-:W-:-:S04]  /*2980*/  IMAD.MOV.U32 R3, RZ, RZ, 0x0 ;  /* 0x00000000ff037424 */ /* 0x000fc800078e00ff */
[----:B------:R-:W-:Y:S05]  /*2990*/  RET.REL.NODEC R2 `(gluon_tcgen05) ;  /* 0xffffffd402987950 */ /* 0x000fea0003c3ffff */
        .weak           $__internal_2_$__cuda_sm10x_tcgen05_guardrail_trap_unallocated_columns_being_dealloced
        .type           $__internal_2_$__cuda_sm10x_tcgen05_guardrail_trap_unallocated_columns_being_dealloced,@function
        .size           $__internal_2_$__cuda_sm10x_tcgen05_guardrail_trap_unallocated_columns_being_dealloced,(.L_x_74 - $__internal_2_$__cuda_sm10x_tcgen05_guardrail_trap_unallocated_columns_being_dealloced)
$__internal_2_$__cuda_sm10x_tcgen05_guardrail_trap_unallocated_columns_being_dealloced:
[----:B------:R-:W-:Y:S05]  /*29a0*/  BPT.TRAP 0x1 ;  /* 0x000000040000795c */ /* 0x000fea0000300000 */
[----:B------:R-:W-:-:S04]  /*29b0*/  IMAD.MOV.U32 R3, RZ, RZ, 0x0 ;  /* 0x00000000ff037424 */ /* 0x000fc800078e00ff */
[----:B------:R-:W-:Y:S05]  /*29c0*/  RET.REL.NODEC R2 `(gluon_tcgen05) ;  /* 0xffffffd4028c7950 */ /* 0x000fea0003c3ffff */
.L_x_71:
[----:B------:R-:W-:-:S00]  /*29d0*/  BRA `(.L_x_71) ;  /* 0xfffffffc00fc7947 */ /* 0x000fc0000383ffff */
[----:B------:R-:W-:-:S00]  /*29e0*/  NOP ;  /* 0x0000000000007918 */ /* 0x000fc00000000000 */
        /* <DEDUP_REMOVED lines=9> */
.L_x_74:


//--------------------- .nv.shared.gluon_tcgen05  --------------------------
	.section	.nv.shared.gluon_tcgen05,"aw",@nobits
	.sectionflags	@""
	.align	16
	.zero		1024


//--------------------- .nv.shared.reserved.0     --------------------------
	.section	.nv.shared.reserved.0,"aw",@nobits
	.align	8
	.weak		__nv_reservedSMEM_offset_0_alias
	.size		__nv_reservedSMEM_offset_0_alias, 0, 64
	.other		__nv_reservedSMEM_offset_0_alias,@"STO_CUDA_RESERVED_SHARED STV_DEFAULT"
__nv_reservedSMEM_offset_0_alias:
	.zero		0
.nv.shared.reserved.0:
	.zero		64
	.weak		__nv_reservedSMEM_allocation_phase
	.type		__nv_reservedSMEM_allocation_phase,@object
	.size		__nv_reservedSMEM_allocation_phase,(.L_0 - __nv_reservedSMEM_allocation_phase)
__nv_reservedSMEM_allocation_phase:
	.zero		1
.L_0:
	.zero		7
	.weak		__nv_reservedSMEM_devtool_atexit_pc
	.type		__nv_reservedSMEM_devtool_atexit_pc,@object
	.size		__nv_reservedSMEM_devtool_atexit_pc,(__nv_reservedSMEM_allocation_mask - __nv_reservedSMEM_devtool_atexit_pc)
__nv_reservedSMEM_devtool_atexit_pc:
	.zero		8
	.weak		__nv_reservedSMEM_allocation_mask
	.type		__nv_reservedSMEM_allocation_mask,@object
	.size		__nv_reservedSMEM_allocation_mask,(.L_2 - __nv_reservedSMEM_allocation_mask)
__nv_reservedSMEM_allocation_mask:
	.zero		4
.L_2:


//--------------------- .nv.constant0.gluon_tcgen05 --------------------------
	.section	.nv.constant0.gluon_tcgen05,"a",@progbits
	.sectionflags	@""
	.align	4
.nv.constant0.gluon_tcgen05:
	.zero		976


//--------------------- SYMBOLS --------------------------

	.type		.nv.reservedSmem.offset0,@object
	.size		.nv.reservedSmem.offset0,0x4
	.type		.nv.reservedSmem.cap,@object
	.size		.nv.reservedSmem.cap,0x4
